	.target	sm_90a

	.elftype	@"ET_EXEC"


//--------------------- .note.nv.tkinfo           --------------------------
	.section	.note.nv.tkinfo,"",@"SHT_NOTE"
	.sectionflags	@"SHF_NOTE_NV_TKINFO"
	.tkinfo
        /*0018*/ 	.word	0x00000002
        /*0030*/ 	.string	""
        /*0030*/ 	.string	"ptxas"
        /*0030*/ 	.string	"Cuda compilation tools, release 13.0, V13.0.88"
        /*0030*/ 	.string	"Build cuda_13.0.r13.0/compiler.36424714_0"
        /*0030*/ 	.string	"-arch sm_90a -m 64 "



//--------------------- .note.nv.cuinfo           --------------------------
	.section	.note.nv.cuinfo,"",@"SHT_NOTE"
	.sectionflags	@"SHF_NOTE_NV_CUINFO"
        /*0018*/ 	.short	0x0002
        /*001a*/ 	.short	0x005a
        /*001c*/ 	.short	0x0082
	.zero		2


//--------------------- .nv.info                  --------------------------
	.section	.nv.info,"",@"SHT_CUDA_INFO"
	.align	4


	//----- nvinfo : EIATTR_REGCOUNT
	.align		4
        /*0000*/ 	.byte	0x04, 0x2f
        /*0002*/ 	.short	(.L_12 - .L_11)
	.align		4
.L_11:
        /*0004*/ 	.word	index@(_ZN7cutlass13device_kernelINS_4gemm6kernel13GemmUniversalIN4cute5tupleIJiiiiEEENS1_10collective13CollectiveMmaINS1_40MainloopSm90TmaGmmaWarpSpecializedSparseILi9ENS5_IJNS4_1CILi2EEENSA_ILi1EEESC_EEENS1_32KernelTmaWarpSpecializedPingpongEEENS5_IJNSA_ILi64EEESG_NSA_ILi128EEEEEENS_10bfloat16_tENS5_IJNS4_6LayoutINS5_IJiNS5_IJSB_iEEEiEEENS5_IJlNS5_IJSC_SB_EEElEEEEENSK_INS5_IJNS5_IJNS5_IJNSA_ILi8EEESB_NSA_ILi4EEEEEEiEEENS5_IJNS5_IJNSA_ILi16EEESB_SR_EEEiEEEiEEENS5_IJNS5_IJNS5_IJSH_SU_NSA_ILi2048EEEEEENSA_ILi8192EEEEEENS5_IJNS5_IJSC_NSA_ILi1024EEENSA_ILi32EEEEEElEEElEEEEEEEESJ_NS5_IJlSC_lEEENS4_8TiledMMAINS4_8MMA_AtomIJNS4_4SM904GMMA6SPARSE28GMMA_64x64x32_F32BF16BF16_SSILNS1D_5MajorE0ELS1G_0ELNS1D_7ScaleInE1ELS1H_1ELNS1D_9SparseSelE0EEEEEENSK_INS5_IJSC_SC_SC_EEENS5_IJNSA_ILi0EEES1M_S1M_EEEEENS5_IJNS4_10UnderscoreES1P_S1P_EEEEENS4_13SM90_TMA_LOADENS4_14ComposedLayoutINS4_7SwizzleILi3ELi4ELi3EEENS4_25smem_sparse_ptr_flag_bitsILi2ELi16EEENSK_INS5_IJNS5_IJSC_SQ_EEENS5_IJSB_SG_EEEEEENS5_IJNS5_IJS1M_SH_EEESN_EEEEEEEvNS4_8identityENS4_23SM90_TMA_LOAD_MULTICASTENS1T_IS1V_NS4_18smem_ptr_flag_bitsILi16EEENSK_INS5_IJSQ_SG_EEENS5_IJSG_SC_EEEEEEEvS25_EENS_8epilogue10collective6detail29Sm90TmaWarpSpecializedAdapterINS2F_15DefaultEpilogueIfNS5_IJSC_llEEES2J_NS2E_6thread17LinearCombinationIfLi1EffLNS2K_9ScaleType4KindE0ELNS_15FloatRoundStyleE2EfEENS1_15EpilogueDefaultEEEEEvvEEEEvNT_6ParamsE)
        /*0008*/ 	.word	0x000000a8


	//----- nvinfo : EIATTR_FRAME_SIZE
	.align		4
.L_12:
        /*000c*/ 	.byte	0x04, 0x11
        /*000e*/ 	.short	(.L_14 - .L_13)
	.align		4
.L_13:
        /*0010*/ 	.word	index@(_ZN7cutlass13device_kernelINS_4gemm6kernel13GemmUniversalIN4cute5tupleIJiiiiEEENS1_10collective13CollectiveMmaINS1_40MainloopSm90TmaGmmaWarpSpecializedSparseILi9ENS5_IJNS4_1CILi2EEENSA_ILi1EEESC_EEENS1_32KernelTmaWarpSpecializedPingpongEEENS5_IJNSA_ILi64EEESG_NSA_ILi128EEEEEENS_10bfloat16_tENS5_IJNS4_6LayoutINS5_IJiNS5_IJSB_iEEEiEEENS5_IJlNS5_IJSC_SB_EEElEEEEENSK_INS5_IJNS5_IJNS5_IJNSA_ILi8EEESB_NSA_ILi4EEEEEEiEEENS5_IJNS5_IJNSA_ILi16EEESB_SR_EEEiEEEiEEENS5_IJNS5_IJNS5_IJSH_SU_NSA_ILi2048EEEEEENSA_ILi8192EEEEEENS5_IJNS5_IJSC_NSA_ILi1024EEENSA_ILi32EEEEEElEEElEEEEEEEESJ_NS5_IJlSC_lEEENS4_8TiledMMAINS4_8MMA_AtomIJNS4_4SM904GMMA6SPARSE28GMMA_64x64x32_F32BF16BF16_SSILNS1D_5MajorE0ELS1G_0ELNS1D_7ScaleInE1ELS1H_1ELNS1D_9SparseSelE0EEEEEENSK_INS5_IJSC_SC_SC_EEENS5_IJNSA_ILi0EEES1M_S1M_EEEEENS5_IJNS4_10UnderscoreES1P_S1P_EEEEENS4_13SM90_TMA_LOADENS4_14ComposedLayoutINS4_7SwizzleILi3ELi4ELi3EEENS4_25smem_sparse_ptr_flag_bitsILi2ELi16EEENSK_INS5_IJNS5_IJSC_SQ_EEENS5_IJSB_SG_EEEEEENS5_IJNS5_IJS1M_SH_EEESN_EEEEEEEvNS4_8identityENS4_23SM90_TMA_LOAD_MULTICASTENS1T_IS1V_NS4_18smem_ptr_flag_bitsILi16EEENSK_INS5_IJSQ_SG_EEENS5_IJSG_SC_EEEEEEEvS25_EENS_8epilogue10collective6detail29Sm90TmaWarpSpecializedAdapterINS2F_15DefaultEpilogueIfNS5_IJSC_llEEES2J_NS2E_6thread17LinearCombinationIfLi1EffLNS2K_9ScaleType4KindE0ELNS_15FloatRoundStyleE2EfEENS1_15EpilogueDefaultEEEEEvvEEEEvNT_6ParamsE)
        /*0014*/ 	.word	0x00000000


	//----- nvinfo : EIATTR_MIN_STACK_SIZE
	.align		4
.L_14:
        /*0018*/ 	.byte	0x04, 0x12
        /*001a*/ 	.short	(.L_16 - .L_15)
	.align		4
.L_15:
        /*001c*/ 	.word	index@(_ZN7cutlass13device_kernelINS_4gemm6kernel13GemmUniversalIN4cute5tupleIJiiiiEEENS1_10collective13CollectiveMmaINS1_40MainloopSm90TmaGmmaWarpSpecializedSparseILi9ENS5_IJNS4_1CILi2EEENSA_ILi1EEESC_EEENS1_32KernelTmaWarpSpecializedPingpongEEENS5_IJNSA_ILi64EEESG_NSA_ILi128EEEEEENS_10bfloat16_tENS5_IJNS4_6LayoutINS5_IJiNS5_IJSB_iEEEiEEENS5_IJlNS5_IJSC_SB_EEElEEEEENSK_INS5_IJNS5_IJNS5_IJNSA_ILi8EEESB_NSA_ILi4EEEEEEiEEENS5_IJNS5_IJNSA_ILi16EEESB_SR_EEEiEEEiEEENS5_IJNS5_IJNS5_IJSH_SU_NSA_ILi2048EEEEEENSA_ILi8192EEEEEENS5_IJNS5_IJSC_NSA_ILi1024EEENSA_ILi32EEEEEElEEElEEEEEEEESJ_NS5_IJlSC_lEEENS4_8TiledMMAINS4_8MMA_AtomIJNS4_4SM904GMMA6SPARSE28GMMA_64x64x32_F32BF16BF16_SSILNS1D_5MajorE0ELS1G_0ELNS1D_7ScaleInE1ELS1H_1ELNS1D_9SparseSelE0EEEEEENSK_INS5_IJSC_SC_SC_EEENS5_IJNSA_ILi0EEES1M_S1M_EEEEENS5_IJNS4_10UnderscoreES1P_S1P_EEEEENS4_13SM90_TMA_LOADENS4_14ComposedLayoutINS4_7SwizzleILi3ELi4ELi3EEENS4_25smem_sparse_ptr_flag_bitsILi2ELi16EEENSK_INS5_IJNS5_IJSC_SQ_EEENS5_IJSB_SG_EEEEEENS5_IJNS5_IJS1M_SH_EEESN_EEEEEEEvNS4_8identityENS4_23SM90_TMA_LOAD_MULTICASTENS1T_IS1V_NS4_18smem_ptr_flag_bitsILi16EEENSK_INS5_IJSQ_SG_EEENS5_IJSG_SC_EEEEEEEvS25_EENS_8epilogue10collective6detail29Sm90TmaWarpSpecializedAdapterINS2F_15DefaultEpilogueIfNS5_IJSC_llEEES2J_NS2E_6thread17LinearCombinationIfLi1EffLNS2K_9ScaleType4KindE0ELNS_15FloatRoundStyleE2EfEENS1_15EpilogueDefaultEEEEEvvEEEEvNT_6ParamsE)
        /*0020*/ 	.word	0x00000000
.L_16:


//--------------------- .nv.compat                --------------------------
	.section	.nv.compat,"",@"SHT_CUDA_COMPAT_INFO"
	.align	4
        /*0000*/ 	.byte	0x02, 0x09, 0x01, 0x00, 0x02, 0x02, 0x04, 0x00, 0x02, 0x05, 0x05, 0x00, 0x03, 0x07, 0x01, 0x01
        /*0010*/ 	.byte	0x02, 0x03, 0x01, 0x00, 0x02, 0x06, 0x01, 0x00, 0x04, 0x0b, 0x08, 0x00, 0x00, 0x00, 0x00, 0x00
        /*0020*/ 	.byte	0x00, 0x00, 0x00, 0x00


//--------------------- .nv.info._ZN7cutlass13device_kernelINS_4gemm6kernel13GemmUniversalIN4cute5tupleIJiiiiEEENS1_10collective13CollectiveMmaINS1_40MainloopSm90TmaGmmaWarpSpecializedSparseILi9ENS5_IJNS4_1CILi2EEENSA_ILi1EEESC_EEENS1_32KernelTmaWarpSpecializedPingpongEEENS5_IJNSA_ILi64EEESG_NSA_ILi128EEEEEENS_10bfloat16_tENS5_IJNS4_6LayoutINS5_IJiNS5_IJSB_iEEEiEEENS5_IJlNS5_IJSC_SB_EEElEEEEENSK_INS5_IJNS5_IJNS5_IJNSA_ILi8EEESB_NSA_ILi4EEEEEEiEEENS5_IJNS5_IJNSA_ILi16EEESB_SR_EEEiEEEiEEENS5_IJNS5_IJNS5_IJSH_SU_NSA_ILi2048EEEEEENSA_ILi8192EEEEEENS5_IJNS5_IJSC_NSA_ILi1024EEENSA_ILi32EEEEEElEEElEEEEEEEESJ_NS5_IJlSC_lEEENS4_8TiledMMAINS4_8MMA_AtomIJNS4_4SM904GMMA6SPARSE28GMMA_64x64x32_F32BF16BF16_SSILNS1D_5MajorE0ELS1G_0ELNS1D_7ScaleInE1ELS1H_1ELNS1D_9SparseSelE0EEEEEENSK_INS5_IJSC_SC_SC_EEENS5_IJNSA_ILi0EEES1M_S1M_EEEEENS5_IJNS4_10UnderscoreES1P_S1P_EEEEENS4_13SM90_TMA_LOADENS4_14ComposedLayoutINS4_7SwizzleILi3ELi4ELi3EEENS4_25smem_sparse_ptr_flag_bitsILi2ELi16EEENSK_INS5_IJNS5_IJSC_SQ_EEENS5_IJSB_SG_EEEEEENS5_IJNS5_IJS1M_SH_EEESN_EEEEEEEvNS4_8identityENS4_23SM90_TMA_LOAD_MULTICASTENS1T_IS1V_NS4_18smem_ptr_flag_bitsILi16EEENSK_INS5_IJSQ_SG_EEENS5_IJSG_SC_EEEEEEEvS25_EENS_8epilogue10collective6detail29Sm90TmaWarpSpecializedAdapterINS2F_15DefaultEpilogueIfNS5_IJSC_llEEES2J_NS2E_6thread17LinearCombinationIfLi1EffLNS2K_9ScaleType4KindE0ELNS_15FloatRoundStyleE2EfEENS1_15EpilogueDefaultEEEEEvvEEEEvNT_6ParamsE --------------------------
	.section	.nv.info._ZN7cutlass13device_kernelINS_4gemm6kernel13GemmUniversalIN4cute5tupleIJiiiiEEENS1_10collective13CollectiveMmaINS1_40MainloopSm90TmaGmmaWarpSpecializedSparseILi9ENS5_IJNS4_1CILi2EEENSA_ILi1EEESC_EEENS1_32KernelTmaWarpSpecializedPingpongEEENS5_IJNSA_ILi64EEESG_NSA_ILi128EEEEEENS_10bfloat16_tENS5_IJNS4_6LayoutINS5_IJiNS5_IJSB_iEEEiEEENS5_IJlNS5_IJSC_SB_EEElEEEEENSK_INS5_IJNS5_IJNS5_IJNSA_ILi8EEESB_NSA_ILi4EEEEEEiEEENS5_IJNS5_IJNSA_ILi16EEESB_SR_EEEiEEEiEEENS5_IJNS5_IJNS5_IJSH_SU_NSA_ILi2048EEEEEENSA_ILi8192EEEEEENS5_IJNS5_IJSC_NSA_ILi1024EEENSA_ILi32EEEEEElEEElEEEEEEEESJ_NS5_IJlSC_lEEENS4_8TiledMMAINS4_8MMA_AtomIJNS4_4SM904GMMA6SPARSE28GMMA_64x64x32_F32BF16BF16_SSILNS1D_5MajorE0ELS1G_0ELNS1D_7ScaleInE1ELS1H_1ELNS1D_9SparseSelE0EEEEEENSK_INS5_IJSC_SC_SC_EEENS5_IJNSA_ILi0EEES1M_S1M_EEEEENS5_IJNS4_10UnderscoreES1P_S1P_EEEEENS4_13SM90_TMA_LOADENS4_14ComposedLayoutINS4_7SwizzleILi3ELi4ELi3EEENS4_25smem_sparse_ptr_flag_bitsILi2ELi16EEENSK_INS5_IJNS5_IJSC_SQ_EEENS5_IJSB_SG_EEEEEENS5_IJNS5_IJS1M_SH_EEESN_EEEEEEEvNS4_8identityENS4_23SM90_TMA_LOAD_MULTICASTENS1T_IS1V_NS4_18smem_ptr_flag_bitsILi16EEENSK_INS5_IJSQ_SG_EEENS5_IJSG_SC_EEEEEEEvS25_EENS_8epilogue10collective6detail29Sm90TmaWarpSpecializedAdapterINS2F_15DefaultEpilogueIfNS5_IJSC_llEEES2J_NS2E_6thread17LinearCombinationIfLi1EffLNS2K_9ScaleType4KindE0ELNS_15FloatRoundStyleE2EfEENS1_15EpilogueDefaultEEEEEvvEEEEvNT_6ParamsE,"",@"SHT_CUDA_INFO"
	.sectionflags	@""
	.align	4


	//----- nvinfo : EIATTR_CUDA_API_VERSION
	.align		4
        /*0000*/ 	.byte	0x04, 0x37
        /*0002*/ 	.short	(.L_18 - .L_17)
.L_17:
        /*0004*/ 	.word	0x00000082


	//----- nvinfo : EIATTR_KPARAM_INFO
	.align		4
.L_18:
        /*0008*/ 	.byte	0x04, 0x17
        /*000a*/ 	.short	(.L_20 - .L_19)
.L_19:
        /*000c*/ 	.word	0x00000000
        /*0010*/ 	.short	0x0000
        /*0012*/ 	.short	0x0070
        /*0014*/ 	.byte	0x00, 0xf0, 0x01, 0x14


	//----- nvinfo : EIATTR_SPARSE_MMA_MASK
	.align		4
.L_20:
        /*0018*/ 	.byte	0x03, 0x50
        /*001a*/ 	.short	0x0002


	//----- nvinfo : EIATTR_MAXREG_COUNT
	.align		4
        /*001c*/ 	.byte	0x03, 0x1b
        /*001e*/ 	.short	0x00a8


	//----- nvinfo : EIATTR_NUM_BARRIERS
	.align		4
        /*0020*/ 	.byte	0x02, 0x4c
        /*0022*/ 	.byte	0x01
	.zero		1


	//----- nvinfo : EIATTR_MERCURY_ISA_VERSION
	.align		4
        /*0024*/ 	.byte	0x03, 0x5f
        /*0026*/ 	.short	0x0101


	//----- nvinfo : EIATTR_INT_WARP_WIDE_INSTR_OFFSETS
	.align		4
        /*0028*/ 	.byte	0x04, 0x31
        /*002a*/ 	.short	(.L_22 - .L_21)


	//   ....[0]....
.L_21:
        /*002c*/ 	.word	0x00000580


	//   ....[1]....
        /*0030*/ 	.word	0x00000690


	//   ....[2]....
        /*0034*/ 	.word	0x000006b0


	//   ....[3]....
        /*0038*/ 	.word	0x000006d0


	//   ....[4]....
        /*003c*/ 	.word	0x00000840


	//   ....[5]....
        /*0040*/ 	.word	0x00000850


	//   ....[6]....
        /*0044*/ 	.word	0x00000860


	//   ....[7]....
        /*0048*/ 	.word	0x00000880


	//----- nvinfo : EIATTR_COOP_GROUP_MASK_REGIDS
	.align		4
.L_22:
        /*004c*/ 	.byte	0x04, 0x29
        /*004e*/ 	.short	(.L_24 - .L_23)


	//   ....[0]....
.L_23:
        /*0050*/ 	.word	0xffffffff


	//   ....[1]....
        /*0054*/ 	.word	0xffffffff


	//   ....[2]....
        /*0058*/ 	.word	0xffffffff


	//   ....[3]....
        /*005c*/ 	.word	0xffffffff


	//   ....[4]....
        /*0060*/ 	.word	0xffffffff


	//   ....[5]....
        /*0064*/ 	.word	0xffffffff


	//   ....[6]....
        /*0068*/ 	.word	0xffffffff


	//----- nvinfo : EIATTR_COOP_GROUP_INSTR_OFFSETS
	.align		4
.L_24:
        /*006c*/ 	.byte	0x04, 0x28
        /*006e*/ 	.short	(.L_26 - .L_25)


	//   ....[0]....
.L_25:
        /*0070*/ 	.word	0x00000060


	//   ....[1]....
        /*0074*/ 	.word	0x00000070


	//   ....[2]....
        /*0078*/ 	.word	0x00000160


	//   ....[3]....
        /*007c*/ 	.word	0x000003d0


	//   ....[4]....
        /*0080*/ 	.word	0x00000410


	//   ....[5]....
        /*0084*/ 	.word	0x000004a0


	//   ....[6]....
        /*0088*/ 	.word	0x00000a10


	//----- nvinfo : EIATTR_REG_RECONFIG
	.align		4
.L_26:
        /*008c*/ 	.byte	0x01, 0x54
	.zero		2


	//----- nvinfo : EIATTR_MBARRIER_INSTR_OFFSETS
	.align		4
        /*0090*/ 	.byte	0x04, 0x39
        /*0092*/ 	.short	(.L_28 - .L_27)


	//   ....[0]....
.L_27:
        /*0094*/ 	.word	0x00000280
        /*0098*/ 	.word	0x000000ff
        /*009c*/ 	.word	0x00000000
        /*00a0*/ 	.short	0x0100
        /*00a2*/ 	.byte	0x08
	.zero		1


	//   ....[1]....
        /*00a4*/ 	.word	0x00000290
        /*00a8*/ 	.word	0x000000ff
        /*00ac*/ 	.word	0x00000048
        /*00b0*/ 	.short	0x0100
        /*00b2*/ 	.byte	0x08
	.zero		1


	//   ....[2]....
        /*00b4*/ 	.word	0x000002a0
        /*00b8*/ 	.word	0x000000ff
        /*00bc*/ 	.word	0x00000008
        /*00c0*/ 	.short	0x0100
        /*00c2*/ 	.byte	0x08
	.zero		1


	//   ....[3]....
        /*00c4*/ 	.word	0x000002b0
        /*00c8*/ 	.word	0x000000ff
        /*00cc*/ 	.word	0x00000050
        /*00d0*/ 	.short	0x0100
        /*00d2*/ 	.byte	0x08
	.zero		1


	//   ....[4]....
        /*00d4*/ 	.word	0x000002c0
        /*00d8*/ 	.word	0x000000ff
        /*00dc*/ 	.word	0x00000010
        /*00e0*/ 	.short	0x0100
        /*00e2*/ 	.byte	0x08
	.zero		1


	//   ....[5]....
        /*00e4*/ 	.word	0x000002d0
        /*00e8*/ 	.word	0x000000ff
        /*00ec*/ 	.word	0x00000058
        /*00f0*/ 	.short	0x0100
        /*00f2*/ 	.byte	0x08
	.zero		1


	//   ....[6]....
        /*00f4*/ 	.word	0x000002e0
        /*00f8*/ 	.word	0x000000ff
        /*00fc*/ 	.word	0x00000018
        /*0100*/ 	.short	0x0100
        /*0102*/ 	.byte	0x08
	.zero		1


	//   ....[7]....
        /*0104*/ 	.word	0x000002f0
        /*0108*/ 	.word	0x000000ff
        /*010c*/ 	.word	0x00000060
        /*0110*/ 	.short	0x0100
        /*0112*/ 	.byte	0x08
	.zero		1


	//   ....[8]....
        /*0114*/ 	.word	0x00000300
        /*0118*/ 	.word	0x000000ff
        /*011c*/ 	.word	0x00000020
        /*0120*/ 	.short	0x0100
        /*0122*/ 	.byte	0x08
	.zero		1


	//   ....[9]....
        /*0124*/ 	.word	0x00000310
        /*0128*/ 	.word	0x000000ff
        /*012c*/ 	.word	0x00000068
        /*0130*/ 	.short	0x0100
        /*0132*/ 	.byte	0x08
	.zero		1


	//   ....[10]....
        /*0134*/ 	.word	0x00000320
        /*0138*/ 	.word	0x000000ff
        /*013c*/ 	.word	0x00000028
        /*0140*/ 	.short	0x0100
        /*0142*/ 	.byte	0x08
	.zero		1


	//   ....[11]....
        /*0144*/ 	.word	0x00000330
        /*0148*/ 	.word	0x000000ff
        /*014c*/ 	.word	0x00000070
        /*0150*/ 	.short	0x0100
        /*0152*/ 	.byte	0x08
	.zero		1


	//   ....[12]....
        /*0154*/ 	.word	0x00000340
        /*0158*/ 	.word	0x000000ff
        /*015c*/ 	.word	0x00000030
        /*0160*/ 	.short	0x0100
        /*0162*/ 	.byte	0x08
	.zero		1


	//   ....[13]....
        /*0164*/ 	.word	0x00000350
        /*0168*/ 	.word	0x000000ff
        /*016c*/ 	.word	0x00000078
        /*0170*/ 	.short	0x0100
        /*0172*/ 	.byte	0x08
	.zero		1


	//   ....[14]....
        /*0174*/ 	.word	0x00000360
        /*0178*/ 	.word	0x000000ff
        /*017c*/ 	.word	0x00000038
        /*0180*/ 	.short	0x0100
        /*0182*/ 	.byte	0x08
	.zero		1


	//   ....[15]....
        /*0184*/ 	.word	0x00000370
        /*0188*/ 	.word	0x000000ff
        /*018c*/ 	.word	0x00000080
        /*0190*/ 	.short	0x0100
        /*0192*/ 	.byte	0x08
	.zero		1


	//   ....[16]....
        /*0194*/ 	.word	0x00000380
        /*0198*/ 	.word	0x000000ff
        /*019c*/ 	.word	0x00000040
        /*01a0*/ 	.short	0x0100
        /*01a2*/ 	.byte	0x08
	.zero		1


	//   ....[17]....
        /*01a4*/ 	.word	0x00000390
        /*01a8*/ 	.word	0x000000ff
        /*01ac*/ 	.word	0x00000088
        /*01b0*/ 	.short	0x0100
        /*01b2*/ 	.byte	0x08
	.zero		1


	//   ....[18]....
        /*01b4*/ 	.word	0x000008d0
        /*01b8*/ 	.word	0x000000ff
        /*01bc*/ 	.word	0x000000c0
        /*01c0*/ 	.short	0x0100
        /*01c2*/ 	.byte	0x08
	.zero		1


	//   ....[19]....
        /*01c4*/ 	.word	0x00000970
        /*01c8*/ 	.word	0x000000ff
        /*01cc*/ 	.word	0x000000c8
        /*01d0*/ 	.short	0x0100
        /*01d2*/ 	.byte	0x08
	.zero		1


	//   ....[20]....
        /*01d4*/ 	.word	0x00000990
        /*01d8*/ 	.word	0x000000ff
        /*01dc*/ 	.word	0x000000a0
        /*01e0*/ 	.short	0x0100
        /*01e2*/ 	.byte	0x09
	.zero		1


	//   ....[21]....
        /*01e4*/ 	.word	0x000009a0
        /*01e8*/ 	.word	0x000000ff
        /*01ec*/ 	.word	0x000000a8
        /*01f0*/ 	.short	0x0100
        /*01f2*/ 	.byte	0x09
	.zero		1


	//   ....[22]....
        /*01f4*/ 	.word	0x000009b0
        /*01f8*/ 	.word	0x000000ff
        /*01fc*/ 	.word	0x000000b0
        /*0200*/ 	.short	0x0100
        /*0202*/ 	.byte	0x09
	.zero		1


	//   ....[23]....
        /*0204*/ 	.word	0x000009c0
        /*0208*/ 	.word	0x000000ff
        /*020c*/ 	.word	0x000000b8
        /*0210*/ 	.short	0x0100
        /*0212*/ 	.byte	0x09
	.zero		1


	//   ....[24]....
        /*0214*/ 	.word	0x00001810
        /*0218*/ 	.word	0x000000ff
        /*021c*/ 	.word	0xfffffff8
        /*0220*/ 	.short	0x010a
        /*0222*/ 	.byte	0x0c
	.zero		1


	//   ....[25]....
        /*0224*/ 	.word	0x000019e0
        /*0228*/ 	.word	0x000000ff
        /*022c*/ 	.word	0x00000000
        /*0230*/ 	.short	0x010a
        /*0232*/ 	.byte	0x08
	.zero		1


	//   ....[26]....
        /*0234*/ 	.word	0x00001a20
        /*0238*/ 	.word	0x000000ff
        /*023c*/ 	.word	0x00000000
        /*0240*/ 	.short	0x010a
        /*0242*/ 	.byte	0x08
	.zero		1


	//   ....[27]....
        /*0244*/ 	.word	0x00001c50
        /*0248*/ 	.word	0x00000038
        /*024c*/ 	.word	0x00000000
        /*0250*/ 	.short	0x0101
        /*0252*/ 	.byte	0x3f
	.zero		1


	//   ....[28]....
        /*0254*/ 	.word	0x00001de0
        /*0258*/ 	.word	0x00000016
        /*025c*/ 	.word	0x00000000
        /*0260*/ 	.short	0x0101
        /*0262*/ 	.byte	0x16
	.zero		1


	//   ....[29]....
        /*0264*/ 	.word	0x00001e30
        /*0268*/ 	.word	0x000000ff
        /*026c*/ 	.word	0x00000008
        /*0270*/ 	.short	0x010a
        /*0272*/ 	.byte	0x0c
	.zero		1


	//   ....[30]....
        /*0274*/ 	.word	0x00004620
        /*0278*/ 	.word	0x00000004
        /*027c*/ 	.word	0x00000000
        /*0280*/ 	.short	0x0101
        /*0282*/ 	.byte	0x16
	.zero		1


	//   ....[31]....
        /*0284*/ 	.word	0x00004f70
        /*0288*/ 	.word	0x00000014
        /*028c*/ 	.word	0x00000048
        /*0290*/ 	.short	0x010a
        /*0292*/ 	.byte	0x3f
	.zero		1


	//   ....[32]....
        /*0294*/ 	.word	0x00005430
        /*0298*/ 	.word	0x0000000a
        /*029c*/ 	.word	0x000000c8
        /*02a0*/ 	.short	0x0101
        /*02a2*/ 	.byte	0x3f
	.zero		1


	//   ....[33]....
        /*02a4*/ 	.word	0x00005ba0
        /*02a8*/ 	.word	0x00000005
        /*02ac*/ 	.word	0x00000000
        /*02b0*/ 	.short	0x010a
        /*02b2*/ 	.byte	0x3f
	.zero		1


	//   ....[34]....
        /*02b4*/ 	.word	0x00005c20
        /*02b8*/ 	.word	0x00000007
        /*02bc*/ 	.word	0x00000000
        /*02c0*/ 	.short	0x010a
        /*02c2*/ 	.byte	0x3f
	.zero		1


	//   ....[35]....
        /*02c4*/ 	.word	0x00005cb0
        /*02c8*/ 	.word	0x00000006
        /*02cc*/ 	.word	0x00000000
        /*02d0*/ 	.short	0x010a
        /*02d2*/ 	.byte	0x3f
	.zero		1


	//   ....[36]....
        /*02d4*/ 	.word	0x00005d40
        /*02d8*/ 	.word	0x00000009
        /*02dc*/ 	.word	0x00000000
        /*02e0*/ 	.short	0x010a
        /*02e2*/ 	.byte	0x3f
	.zero		1


	//   ....[37]....
        /*02e4*/ 	.word	0x00005dd0
        /*02e8*/ 	.word	0x00000006
        /*02ec*/ 	.word	0x00000000
        /*02f0*/ 	.short	0x010a
        /*02f2*/ 	.byte	0x3f
	.zero		1


	//   ....[38]....
        /*02f4*/ 	.word	0x00005e60
        /*02f8*/ 	.word	0x00000009
        /*02fc*/ 	.word	0x00000000
        /*0300*/ 	.short	0x010a
        /*0302*/ 	.byte	0x3f
	.zero		1


	//   ....[39]....
        /*0304*/ 	.word	0x00005ef0
        /*0308*/ 	.word	0x00000008
        /*030c*/ 	.word	0x00000000
        /*0310*/ 	.short	0x010a
        /*0312*/ 	.byte	0x3f
	.zero		1


	//   ....[40]....
        /*0314*/ 	.word	0x00005f80
        /*0318*/ 	.word	0x0000000b
        /*031c*/ 	.word	0x00000000
        /*0320*/ 	.short	0x010a
        /*0322*/ 	.byte	0x3f
	.zero		1


	//   ....[41]....
        /*0324*/ 	.word	0x00006010
        /*0328*/ 	.word	0x00000003
        /*032c*/ 	.word	0x00000000
        /*0330*/ 	.short	0x010a
        /*0332*/ 	.byte	0x3f
	.zero		1


	//   ....[42]....
        /*0334*/ 	.word	0x00006080
        /*0338*/ 	.word	0x00000016
        /*033c*/ 	.word	0xfffffff8
        /*0340*/ 	.short	0x010a
        /*0342*/ 	.byte	0x3f
	.zero		1


	//   ....[43]....
        /*0344*/ 	.word	0x000060e0
        /*0348*/ 	.word	0x00000038
        /*034c*/ 	.word	0x00000000
        /*0350*/ 	.short	0x010a
        /*0352*/ 	.byte	0x3f
	.zero		1


	//   ....[44]....
        /*0354*/ 	.word	0x00006140
        /*0358*/ 	.word	0x00000016
        /*035c*/ 	.word	0x00000008
        /*0360*/ 	.short	0x010a
        /*0362*/ 	.byte	0x3f
	.zero		1


	//   ....[45]....
        /*0364*/ 	.word	0x00006210
        /*0368*/ 	.word	0x00000014
        /*036c*/ 	.word	0x00000048
        /*0370*/ 	.short	0x010a
        /*0372*/ 	.byte	0x3f
	.zero		1


	//   ....[46]....
        /*0374*/ 	.word	0x000062f0
        /*0378*/ 	.word	0x00000005
        /*037c*/ 	.word	0x00000000
        /*0380*/ 	.short	0x010a
        /*0382*/ 	.byte	0x3f
	.zero		1


	//   ....[47]....
        /*0384*/ 	.word	0x00006340
        /*0388*/ 	.word	0x00000007
        /*038c*/ 	.word	0x00000000
        /*0390*/ 	.short	0x010a
        /*0392*/ 	.byte	0x3f
	.zero		1


	//   ....[48]....
        /*0394*/ 	.word	0x00006390
        /*0398*/ 	.word	0x00000006
        /*039c*/ 	.word	0x00000000
        /*03a0*/ 	.short	0x010a
        /*03a2*/ 	.byte	0x3f
	.zero		1


	//   ....[49]....
        /*03a4*/ 	.word	0x000063e0
        /*03a8*/ 	.word	0x00000009
        /*03ac*/ 	.word	0x00000000
        /*03b0*/ 	.short	0x010a
        /*03b2*/ 	.byte	0x3f
	.zero		1


	//   ....[50]....
        /*03b4*/ 	.word	0x00006430
        /*03b8*/ 	.word	0x00000006
        /*03bc*/ 	.word	0x00000000
        /*03c0*/ 	.short	0x010a
        /*03c2*/ 	.byte	0x3f
	.zero		1


	//   ....[51]....
        /*03c4*/ 	.word	0x00006480
        /*03c8*/ 	.word	0x00000009
        /*03cc*/ 	.word	0x00000000
        /*03d0*/ 	.short	0x010a
        /*03d2*/ 	.byte	0x3f
	.zero		1


	//   ....[52]....
        /*03d4*/ 	.word	0x000064d0
        /*03d8*/ 	.word	0x00000008
        /*03dc*/ 	.word	0x00000000
        /*03e0*/ 	.short	0x010a
        /*03e2*/ 	.byte	0x3f
	.zero		1


	//   ....[53]....
        /*03e4*/ 	.word	0x00006520
        /*03e8*/ 	.word	0x0000000b
        /*03ec*/ 	.word	0x00000000
        /*03f0*/ 	.short	0x010a
        /*03f2*/ 	.byte	0x3f
	.zero		1


	//----- nvinfo : EIATTR_NUM_MBARRIERS
	.align		4
.L_28:
        /*03f4*/ 	.byte	0x03, 0x38
        /*03f6*/ 	.short	0x0018


	//----- nvinfo : EIATTR_EXIT_INSTR_OFFSETS
	.align		4
        /*03f8*/ 	.byte	0x04, 0x1c
        /*03fa*/ 	.short	(.L_30 - .L_29)


	//   ....[0]....
.L_29:
        /*03fc*/ 	.word	0x00001460


	//   ....[1]....
        /*0400*/ 	.word	0x000014c0


	//   ....[2]....
        /*0404*/ 	.word	0x00004c40


	//   ....[3]....
        /*0408*/ 	.word	0x00004c70


	//   ....[4]....
        /*040c*/ 	.word	0x00006060


	//----- nvinfo : EIATTR_MAX_THREADS
	.align		4
.L_30:
        /*0410*/ 	.byte	0x04, 0x05
        /*0412*/ 	.short	(.L_32 - .L_31)
.L_31:
        /*0414*/ 	.word	0x00000180
        /*0418*/ 	.word	0x00000001
        /*041c*/ 	.word	0x00000001


	//----- nvinfo : EIATTR_CRS_STACK_SIZE
	.align		4
.L_32:
        /*0420*/ 	.byte	0x04, 0x1e
        /*0422*/ 	.short	(.L_34 - .L_33)
.L_33:
        /*0424*/ 	.word	0x00000000


	//----- nvinfo : EIATTR_CBANK_PARAM_SIZE
	.align		4
.L_34:
        /*0428*/ 	.byte	0x03, 0x19
        /*042a*/ 	.short	0x0570


	//----- nvinfo : EIATTR_PARAM_CBANK
	.align		4
        /*042c*/ 	.byte	0x04, 0x0a
        /*042e*/ 	.short	(.L_36 - .L_35)
	.align		4
.L_35:
        /*0430*/ 	.word	index@(.nv.constant0._ZN7cutlass13device_kernelINS_4gemm6kernel13GemmUniversalIN4cute5tupleIJiiiiEEENS1_10collective13CollectiveMmaINS1_40MainloopSm90TmaGmmaWarpSpecializedSparseILi9ENS5_IJNS4_1CILi2EEENSA_ILi1EEESC_EEENS1_32KernelTmaWarpSpecializedPingpongEEENS5_IJNSA_ILi64EEESG_NSA_ILi128EEEEEENS_10bfloat16_tENS5_IJNS4_6LayoutINS5_IJiNS5_IJSB_iEEEiEEENS5_IJlNS5_IJSC_SB_EEElEEEEENSK_INS5_IJNS5_IJNS5_IJNSA_ILi8EEESB_NSA_ILi4EEEEEEiEEENS5_IJNS5_IJNSA_ILi16EEESB_SR_EEEiEEEiEEENS5_IJNS5_IJNS5_IJSH_SU_NSA_ILi2048EEEEEENSA_ILi8192EEEEEENS5_IJNS5_IJSC_NSA_ILi1024EEENSA_ILi32EEEEEElEEElEEEEEEEESJ_NS5_IJlSC_lEEENS4_8TiledMMAINS4_8MMA_AtomIJNS4_4SM904GMMA6SPARSE28GMMA_64x64x32_F32BF16BF16_SSILNS1D_5MajorE0ELS1G_0ELNS1D_7ScaleInE1ELS1H_1ELNS1D_9SparseSelE0EEEEEENSK_INS5_IJSC_SC_SC_EEENS5_IJNSA_ILi0EEES1M_S1M_EEEEENS5_IJNS4_10UnderscoreES1P_S1P_EEEEENS4_13SM90_TMA_LOADENS4_14ComposedLayoutINS4_7SwizzleILi3ELi4ELi3EEENS4_25smem_sparse_ptr_flag_bitsILi2ELi16EEENSK_INS5_IJNS5_IJSC_SQ_EEENS5_IJSB_SG_EEEEEENS5_IJNS5_IJS1M_SH_EEESN_EEEEEEEvNS4_8identityENS4_23SM90_TMA_LOAD_MULTICASTENS1T_IS1V_NS4_18smem_ptr_flag_bitsILi16EEENSK_INS5_IJSQ_SG_EEENS5_IJSG_SC_EEEEEEEvS25_EENS_8epilogue10collective6detail29Sm90TmaWarpSpecializedAdapterINS2F_15DefaultEpilogueIfNS5_IJSC_llEEES2J_NS2E_6thread17LinearCombinationIfLi1EffLNS2K_9ScaleType4KindE0ELNS_15FloatRoundStyleE2EfEENS1_15EpilogueDefaultEEEEEvvEEEEvNT_6ParamsE)
        /*0434*/ 	.short	0x0210
        /*0436*/ 	.short	0x0570


	//----- nvinfo : EIATTR_SW_WAR
	.align		4
.L_36:
        /*0438*/ 	.byte	0x04, 0x36
        /*043a*/ 	.short	(.L_38 - .L_37)
.L_37:
        /*043c*/ 	.word	0x00000008
.L_38:


//--------------------- .nv.callgraph             --------------------------
	.section	.nv.callgraph,"",@"SHT_CUDA_CALLGRAPH"
	.align	4
	.sectionentsize	8
	.align		4
        /*0000*/ 	.word	0x00000000
	.align		4
        /*0004*/ 	.word	0xffffffff
	.align		4
        /*0008*/ 	.word	0x00000000
	.align		4
        /*000c*/ 	.word	0xfffffffe
	.align		4
        /*0010*/ 	.word	0x00000000
	.align		4
        /*0014*/ 	.word	0xfffffffd
	.align		4
        /*0018*/ 	.word	0x00000000
	.align		4
        /*001c*/ 	.word	0xfffffffc


//--------------------- .nv.constant4             --------------------------
	.section	.nv.constant4,"a",@progbits
	.align	8
	.align		8
.nv.constant4:
        /*0000*/ 	.dword	_ZN39_INTERNAL_fc01a989_4_k_cu_9d7c5fa9_29814cuda3std3__45__cpo5beginE
	.align		8
        /*0008*/ 	.dword	_ZN39_INTERNAL_fc01a989_4_k_cu_9d7c5fa9_29814cuda3std3__45__cpo3endE
	.align		8
        /*0010*/ 	.dword	_ZN39_INTERNAL_fc01a989_4_k_cu_9d7c5fa9_29814cuda3std3__45__cpo6cbeginE
	.align		8
        /*0018*/ 	.dword	_ZN39_INTERNAL_fc01a989_4_k_cu_9d7c5fa9_29814cuda3std3__45__cpo4cendE
	.align		8
        /*0020*/ 	.dword	_ZN39_INTERNAL_fc01a989_4_k_cu_9d7c5fa9_29814cuda3std3__441_GLOBAL__N__fc01a989_4_k_cu_9d7c5fa9_29816ignoreE
	.align		8
        /*0028*/ 	.dword	_ZN39_INTERNAL_fc01a989_4_k_cu_9d7c5fa9_29814cuda3std3__419piecewise_constructE
	.align		8
        /*0030*/ 	.dword	_ZN39_INTERNAL_fc01a989_4_k_cu_9d7c5fa9_29814cuda3std3__48in_placeE
	.align		8
        /*0038*/ 	.dword	_ZN39_INTERNAL_fc01a989_4_k_cu_9d7c5fa9_29814cuda3std6ranges3__45__cpo4swapE
	.align		8
        /*0040*/ 	.dword	_ZN39_INTERNAL_fc01a989_4_k_cu_9d7c5fa9_29814cuda3std6ranges3__45__cpo9iter_moveE
	.align		8
        /*0048*/ 	.dword	_ZN39_INTERNAL_fc01a989_4_k_cu_9d7c5fa9_29814cute7productE
	.align		8
        /*0050*/ 	.dword	_ZN39_INTERNAL_fc01a989_4_k_cu_9d7c5fa9_29814cute1_E


//--------------------- .text._ZN7cutlass13device_kernelINS_4gemm6kernel13GemmUniversalIN4cute5tupleIJiiiiEEENS1_10collective13CollectiveMmaINS1_40MainloopSm90TmaGmmaWarpSpecializedSparseILi9ENS5_IJNS4_1CILi2EEENSA_ILi1EEESC_EEENS1_32KernelTmaWarpSpecializedPingpongEEENS5_IJNSA_ILi64EEESG_NSA_ILi128EEEEEENS_10bfloat16_tENS5_IJNS4_6LayoutINS5_IJiNS5_IJSB_iEEEiEEENS5_IJlNS5_IJSC_SB_EEElEEEEENSK_INS5_IJNS5_IJNS5_IJNSA_ILi8EEESB_NSA_ILi4EEEEEEiEEENS5_IJNS5_IJNSA_ILi16EEESB_SR_EEEiEEEiEEENS5_IJNS5_IJNS5_IJSH_SU_NSA_ILi2048EEEEEENSA_ILi8192EEEEEENS5_IJNS5_IJSC_NSA_ILi1024EEENSA_ILi32EEEEEElEEElEEEEEEEESJ_NS5_IJlSC_lEEENS4_8TiledMMAINS4_8MMA_AtomIJNS4_4SM904GMMA6SPARSE28GMMA_64x64x32_F32BF16BF16_SSILNS1D_5MajorE0ELS1G_0ELNS1D_7ScaleInE1ELS1H_1ELNS1D_9SparseSelE0EEEEEENSK_INS5_IJSC_SC_SC_EEENS5_IJNSA_ILi0EEES1M_S1M_EEEEENS5_IJNS4_10UnderscoreES1P_S1P_EEEEENS4_13SM90_TMA_LOADENS4_14ComposedLayoutINS4_7SwizzleILi3ELi4ELi3EEENS4_25smem_sparse_ptr_flag_bitsILi2ELi16EEENSK_INS5_IJNS5_IJSC_SQ_EEENS5_IJSB_SG_EEEEEENS5_IJNS5_IJS1M_SH_EEESN_EEEEEEEvNS4_8identityENS4_23SM90_TMA_LOAD_MULTICASTENS1T_IS1V_NS4_18smem_ptr_flag_bitsILi16EEENSK_INS5_IJSQ_SG_EEENS5_IJSG_SC_EEEEEEEvS25_EENS_8epilogue10collective6detail29Sm90TmaWarpSpecializedAdapterINS2F_15DefaultEpilogueIfNS5_IJSC_llEEES2J_NS2E_6thread17LinearCombinationIfLi1EffLNS2K_9ScaleType4KindE0ELNS_15FloatRoundStyleE2EfEENS1_15EpilogueDefaultEEEEEvvEEEEvNT_6ParamsE --------------------------
	.section	.text._ZN7cutlass13device_kernelINS_4gemm6kernel13GemmUniversalIN4cute5tupleIJiiiiEEENS1_10collective13CollectiveMmaINS1_40MainloopSm90TmaGmmaWarpSpecializedSparseILi9ENS5_IJNS4_1CILi2EEENSA_ILi1EEESC_EEENS1_32KernelTmaWarpSpecializedPingpongEEENS5_IJNSA_ILi64EEESG_NSA_ILi128EEEEEENS_10bfloat16_tENS5_IJNS4_6LayoutINS5_IJiNS5_IJSB_iEEEiEEENS5_IJlNS5_IJSC_SB_EEElEEEEENSK_INS5_IJNS5_IJNS5_IJNSA_ILi8EEESB_NSA_ILi4EEEEEEiEEENS5_IJNS5_IJNSA_ILi16EEESB_SR_EEEiEEEiEEENS5_IJNS5_IJNS5_IJSH_SU_NSA_ILi2048EEEEEENSA_ILi8192EEEEEENS5_IJNS5_IJSC_NSA_ILi1024EEENSA_ILi32EEEEEElEEElEEEEEEEESJ_NS5_IJlSC_lEEENS4_8TiledMMAINS4_8MMA_AtomIJNS4_4SM904GMMA6SPARSE28GMMA_64x64x32_F32BF16BF16_SSILNS1D_5MajorE0ELS1G_0ELNS1D_7ScaleInE1ELS1H_1ELNS1D_9SparseSelE0EEEEEENSK_INS5_IJSC_SC_SC_EEENS5_IJNSA_ILi0EEES1M_S1M_EEEEENS5_IJNS4_10UnderscoreES1P_S1P_EEEEENS4_13SM90_TMA_LOADENS4_14ComposedLayoutINS4_7SwizzleILi3ELi4ELi3EEENS4_25smem_sparse_ptr_flag_bitsILi2ELi16EEENSK_INS5_IJNS5_IJSC_SQ_EEENS5_IJSB_SG_EEEEEENS5_IJNS5_IJS1M_SH_EEESN_EEEEEEEvNS4_8identityENS4_23SM90_TMA_LOAD_MULTICASTENS1T_IS1V_NS4_18smem_ptr_flag_bitsILi16EEENSK_INS5_IJSQ_SG_EEENS5_IJSG_SC_EEEEEEEvS25_EENS_8epilogue10collective6detail29Sm90TmaWarpSpecializedAdapterINS2F_15DefaultEpilogueIfNS5_IJSC_llEEES2J_NS2E_6thread17LinearCombinationIfLi1EffLNS2K_9ScaleType4KindE0ELNS_15FloatRoundStyleE2EfEENS1_15EpilogueDefaultEEEEEvvEEEEvNT_6ParamsE,"ax",@progbits
	.align	128
.text._ZN7cutlass13device_kernelINS_4gemm6kernel13GemmUniversalIN4cute5tupleIJiiiiEEENS1_10collective13CollectiveMmaINS1_40MainloopSm90TmaGmmaWarpSpecializedSparseILi9ENS5_IJNS4_1CILi2EEENSA_ILi1EEESC_EEENS1_32KernelTmaWarpSpecializedPingpongEEENS5_IJNSA_ILi64EEESG_NSA_ILi128EEEEEENS_10bfloat16_tENS5_IJNS4_6LayoutINS5_IJiNS5_IJSB_iEEEiEEENS5_IJlNS5_IJSC_SB_EEElEEEEENSK_INS5_IJNS5_IJNS5_IJNSA_ILi8EEESB_NSA_ILi4EEEEEEiEEENS5_IJNS5_IJNSA_ILi16EEESB_SR_EEEiEEEiEEENS5_IJNS5_IJNS5_IJSH_SU_NSA_ILi2048EEEEEENSA_ILi8192EEEEEENS5_IJNS5_IJSC_NSA_ILi1024EEENSA_ILi32EEEEEElEEElEEEEEEEESJ_NS5_IJlSC_lEEENS4_8TiledMMAINS4_8MMA_AtomIJNS4_4SM904GMMA6SPARSE28GMMA_64x64x32_F32BF16BF16_SSILNS1D_5MajorE0ELS1G_0ELNS1D_7ScaleInE1ELS1H_1ELNS1D_9SparseSelE0EEEEEENSK_INS5_IJSC_SC_SC_EEENS5_IJNSA_ILi0EEES1M_S1M_EEEEENS5_IJNS4_10UnderscoreES1P_S1P_EEEEENS4_13SM90_TMA_LOADENS4_14ComposedLayoutINS4_7SwizzleILi3ELi4ELi3EEENS4_25smem_sparse_ptr_flag_bitsILi2ELi16EEENSK_INS5_IJNS5_IJSC_SQ_EEENS5_IJSB_SG_EEEEEENS5_IJNS5_IJS1M_SH_EEESN_EEEEEEEvNS4_8identityENS4_23SM90_TMA_LOAD_MULTICASTENS1T_IS1V_NS4_18smem_ptr_flag_bitsILi16EEENSK_INS5_IJSQ_SG_EEENS5_IJSG_SC_EEEEEEEvS25_EENS_8epilogue10collective6detail29Sm90TmaWarpSpecializedAdapterINS2F_15DefaultEpilogueIfNS5_IJSC_llEEES2J_NS2E_6thread17LinearCombinationIfLi1EffLNS2K_9ScaleType4KindE0ELNS_15FloatRoundStyleE2EfEENS1_15EpilogueDefaultEEEEEvvEEEEvNT_6ParamsE:
        .type           _ZN7cutlass13device_kernelINS_4gemm6kernel13GemmUniversalIN4cute5tupleIJiiiiEEENS1_10collective13CollectiveMmaINS1_40MainloopSm90TmaGmmaWarpSpecializedSparseILi9ENS5_IJNS4_1CILi2EEENSA_ILi1EEESC_EEENS1_32KernelTmaWarpSpecializedPingpongEEENS5_IJNSA_ILi64EEESG_NSA_ILi128EEEEEENS_10bfloat16_tENS5_IJNS4_6LayoutINS5_IJiNS5_IJSB_iEEEiEEENS5_IJlNS5_IJSC_SB_EEElEEEEENSK_INS5_IJNS5_IJNS5_IJNSA_ILi8EEESB_NSA_ILi4EEEEEEiEEENS5_IJNS5_IJNSA_ILi16EEESB_SR_EEEiEEEiEEENS5_IJNS5_IJNS5_IJSH_SU_NSA_ILi2048EEEEEENSA_ILi8192EEEEEENS5_IJNS5_IJSC_NSA_ILi1024EEENSA_ILi32EEEEEElEEElEEEEEEEESJ_NS5_IJlSC_lEEENS4_8TiledMMAINS4_8MMA_AtomIJNS4_4SM904GMMA6SPARSE28GMMA_64x64x32_F32BF16BF16_SSILNS1D_5MajorE0ELS1G_0ELNS1D_7ScaleInE1ELS1H_1ELNS1D_9SparseSelE0EEEEEENSK_INS5_IJSC_SC_SC_EEENS5_IJNSA_ILi0EEES1M_S1M_EEEEENS5_IJNS4_10UnderscoreES1P_S1P_EEEEENS4_13SM90_TMA_LOADENS4_14ComposedLayoutINS4_7SwizzleILi3ELi4ELi3EEENS4_25smem_sparse_ptr_flag_bitsILi2ELi16EEENSK_INS5_IJNS5_IJSC_SQ_EEENS5_IJSB_SG_EEEEEENS5_IJNS5_IJS1M_SH_EEESN_EEEEEEEvNS4_8identityENS4_23SM90_TMA_LOAD_MULTICASTENS1T_IS1V_NS4_18smem_ptr_flag_bitsILi16EEENSK_INS5_IJSQ_SG_EEENS5_IJSG_SC_EEEEEEEvS25_EENS_8epilogue10collective6detail29Sm90TmaWarpSpecializedAdapterINS2F_15DefaultEpilogueIfNS5_IJSC_llEEES2J_NS2E_6thread17LinearCombinationIfLi1EffLNS2K_9ScaleType4KindE0ELNS_15FloatRoundStyleE2EfEENS1_15EpilogueDefaultEEEEEvvEEEEvNT_6ParamsE,@function
        .size           _ZN7cutlass13device_kernelINS_4gemm6kernel13GemmUniversalIN4cute5tupleIJiiiiEEENS1_10collective13CollectiveMmaINS1_40MainloopSm90TmaGmmaWarpSpecializedSparseILi9ENS5_IJNS4_1CILi2EEENSA_ILi1EEESC_EEENS1_32KernelTmaWarpSpecializedPingpongEEENS5_IJNSA_ILi64EEESG_NSA_ILi128EEEEEENS_10bfloat16_tENS5_IJNS4_6LayoutINS5_IJiNS5_IJSB_iEEEiEEENS5_IJlNS5_IJSC_SB_EEElEEEEENSK_INS5_IJNS5_IJNS5_IJNSA_ILi8EEESB_NSA_ILi4EEEEEEiEEENS5_IJNS5_IJNSA_ILi16EEESB_SR_EEEiEEEiEEENS5_IJNS5_IJNS5_IJSH_SU_NSA_ILi2048EEEEEENSA_ILi8192EEEEEENS5_IJNS5_IJSC_NSA_ILi1024EEENSA_ILi32EEEEEElEEElEEEEEEEESJ_NS5_IJlSC_lEEENS4_8TiledMMAINS4_8MMA_AtomIJNS4_4SM904GMMA6SPARSE28GMMA_64x64x32_F32BF16BF16_SSILNS1D_5MajorE0ELS1G_0ELNS1D_7ScaleInE1ELS1H_1ELNS1D_9SparseSelE0EEEEEENSK_INS5_IJSC_SC_SC_EEENS5_IJNSA_ILi0EEES1M_S1M_EEEEENS5_IJNS4_10UnderscoreES1P_S1P_EEEEENS4_13SM90_TMA_LOADENS4_14ComposedLayoutINS4_7SwizzleILi3ELi4ELi3EEENS4_25smem_sparse_ptr_flag_bitsILi2ELi16EEENSK_INS5_IJNS5_IJSC_SQ_EEENS5_IJSB_SG_EEEEEENS5_IJNS5_IJS1M_SH_EEESN_EEEEEEEvNS4_8identityENS4_23SM90_TMA_LOAD_MULTICASTENS1T_IS1V_NS4_18smem_ptr_flag_bitsILi16EEENSK_INS5_IJSQ_SG_EEENS5_IJSG_SC_EEEEEEEvS25_EENS_8epilogue10collective6detail29Sm90TmaWarpSpecializedAdapterINS2F_15DefaultEpilogueIfNS5_IJSC_llEEES2J_NS2E_6thread17LinearCombinationIfLi1EffLNS2K_9ScaleType4KindE0ELNS_15FloatRoundStyleE2EfEENS1_15EpilogueDefaultEEEEEvvEEEEvNT_6ParamsE,(.L_x_139 - _ZN7cutlass13device_kernelINS_4gemm6kernel13GemmUniversalIN4cute5tupleIJiiiiEEENS1_10collective13CollectiveMmaINS1_40MainloopSm90TmaGmmaWarpSpecializedSparseILi9ENS5_IJNS4_1CILi2EEENSA_ILi1EEESC_EEENS1_32KernelTmaWarpSpecializedPingpongEEENS5_IJNSA_ILi64EEESG_NSA_ILi128EEEEEENS_10bfloat16_tENS5_IJNS4_6LayoutINS5_IJiNS5_IJSB_iEEEiEEENS5_IJlNS5_IJSC_SB_EEElEEEEENSK_INS5_IJNS5_IJNS5_IJNSA_ILi8EEESB_NSA_ILi4EEEEEEiEEENS5_IJNS5_IJNSA_ILi16EEESB_SR_EEEiEEEiEEENS5_IJNS5_IJNS5_IJSH_SU_NSA_ILi2048EEEEEENSA_ILi8192EEEEEENS5_IJNS5_IJSC_NSA_ILi1024EEENSA_ILi32EEEEEElEEElEEEEEEEESJ_NS5_IJlSC_lEEENS4_8TiledMMAINS4_8MMA_AtomIJNS4_4SM904GMMA6SPARSE28GMMA_64x64x32_F32BF16BF16_SSILNS1D_5MajorE0ELS1G_0ELNS1D_7ScaleInE1ELS1H_1ELNS1D_9SparseSelE0EEEEEENSK_INS5_IJSC_SC_SC_EEENS5_IJNSA_ILi0EEES1M_S1M_EEEEENS5_IJNS4_10UnderscoreES1P_S1P_EEEEENS4_13SM90_TMA_LOADENS4_14ComposedLayoutINS4_7SwizzleILi3ELi4ELi3EEENS4_25smem_sparse_ptr_flag_bitsILi2ELi16EEENSK_INS5_IJNS5_IJSC_SQ_EEENS5_IJSB_SG_EEEEEENS5_IJNS5_IJS1M_SH_EEESN_EEEEEEEvNS4_8identityENS4_23SM90_TMA_LOAD_MULTICASTENS1T_IS1V_NS4_18smem_ptr_flag_bitsILi16EEENSK_INS5_IJSQ_SG_EEENS5_IJSG_SC_EEEEEEEvS25_EENS_8epilogue10collective6detail29Sm90TmaWarpSpecializedAdapterINS2F_15DefaultEpilogueIfNS5_IJSC_llEEES2J_NS2E_6thread17LinearCombinationIfLi1EffLNS2K_9ScaleType4KindE0ELNS_15FloatRoundStyleE2EfEENS1_15EpilogueDefaultEEEEEvvEEEEvNT_6ParamsE)
        .other          _ZN7cutlass13device_kernelINS_4gemm6kernel13GemmUniversalIN4cute5tupleIJiiiiEEENS1_10collective13CollectiveMmaINS1_40MainloopSm90TmaGmmaWarpSpecializedSparseILi9ENS5_IJNS4_1CILi2EEENSA_ILi1EEESC_EEENS1_32KernelTmaWarpSpecializedPingpongEEENS5_IJNSA_ILi64EEESG_NSA_ILi128EEEEEENS_10bfloat16_tENS5_IJNS4_6LayoutINS5_IJiNS5_IJSB_iEEEiEEENS5_IJlNS5_IJSC_SB_EEElEEEEENSK_INS5_IJNS5_IJNS5_IJNSA_ILi8EEESB_NSA_ILi4EEEEEEiEEENS5_IJNS5_IJNSA_ILi16EEESB_SR_EEEiEEEiEEENS5_IJNS5_IJNS5_IJSH_SU_NSA_ILi2048EEEEEENSA_ILi8192EEEEEENS5_IJNS5_IJSC_NSA_ILi1024EEENSA_ILi32EEEEEElEEElEEEEEEEESJ_NS5_IJlSC_lEEENS4_8TiledMMAINS4_8MMA_AtomIJNS4_4SM904GMMA6SPARSE28GMMA_64x64x32_F32BF16BF16_SSILNS1D_5MajorE0ELS1G_0ELNS1D_7ScaleInE1ELS1H_1ELNS1D_9SparseSelE0EEEEEENSK_INS5_IJSC_SC_SC_EEENS5_IJNSA_ILi0EEES1M_S1M_EEEEENS5_IJNS4_10UnderscoreES1P_S1P_EEEEENS4_13SM90_TMA_LOADENS4_14ComposedLayoutINS4_7SwizzleILi3ELi4ELi3EEENS4_25smem_sparse_ptr_flag_bitsILi2ELi16EEENSK_INS5_IJNS5_IJSC_SQ_EEENS5_IJSB_SG_EEEEEENS5_IJNS5_IJS1M_SH_EEESN_EEEEEEEvNS4_8identityENS4_23SM90_TMA_LOAD_MULTICASTENS1T_IS1V_NS4_18smem_ptr_flag_bitsILi16EEENSK_INS5_IJSQ_SG_EEENS5_IJSG_SC_EEEEEEEvS25_EENS_8epilogue10collective6detail29Sm90TmaWarpSpecializedAdapterINS2F_15DefaultEpilogueIfNS5_IJSC_llEEES2J_NS2E_6thread17LinearCombinationIfLi1EffLNS2K_9ScaleType4KindE0ELNS_15FloatRoundStyleE2EfEENS1_15EpilogueDefaultEEEEEvvEEEEvNT_6ParamsE,@"STO_CUDA_ENTRY STV_DEFAULT"
_ZN7cutlass13device_kernelINS_4gemm6kernel13GemmUniversalIN4cute5tupleIJiiiiEEENS1_10collective13CollectiveMmaINS1_40MainloopSm90TmaGmmaWarpSpecializedSparseILi9ENS5_IJNS4_1CILi2EEENSA_ILi1EEESC_EEENS1_32KernelTmaWarpSpecializedPingpongEEENS5_IJNSA_ILi64EEESG_NSA_ILi128EEEEEENS_10bfloat16_tENS5_IJNS4_6LayoutINS5_IJiNS5_IJSB_iEEEiEEENS5_IJlNS5_IJSC_SB_EEElEEEEENSK_INS5_IJNS5_IJNS5_IJNSA_ILi8EEESB_NSA_ILi4EEEEEEiEEENS5_IJNS5_IJNSA_ILi16EEESB_SR_EEEiEEEiEEENS5_IJNS5_IJNS5_IJSH_SU_NSA_ILi2048EEEEEENSA_ILi8192EEEEEENS5_IJNS5_IJSC_NSA_ILi1024EEENSA_ILi32EEEEEElEEElEEEEEEEESJ_NS5_IJlSC_lEEENS4_8TiledMMAINS4_8MMA_AtomIJNS4_4SM904GMMA6SPARSE28GMMA_64x64x32_F32BF16BF16_SSILNS1D_5MajorE0ELS1G_0ELNS1D_7ScaleInE1ELS1H_1ELNS1D_9SparseSelE0EEEEEENSK_INS5_IJSC_SC_SC_EEENS5_IJNSA_ILi0EEES1M_S1M_EEEEENS5_IJNS4_10UnderscoreES1P_S1P_EEEEENS4_13SM90_TMA_LOADENS4_14ComposedLayoutINS4_7SwizzleILi3ELi4ELi3EEENS4_25smem_sparse_ptr_flag_bitsILi2ELi16EEENSK_INS5_IJNS5_IJSC_SQ_EEENS5_IJSB_SG_EEEEEENS5_IJNS5_IJS1M_SH_EEESN_EEEEEEEvNS4_8identityENS4_23SM90_TMA_LOAD_MULTICASTENS1T_IS1V_NS4_18smem_ptr_flag_bitsILi16EEENSK_INS5_IJSQ_SG_EEENS5_IJSG_SC_EEEEEEEvS25_EENS_8epilogue10collective6detail29Sm90TmaWarpSpecializedAdapterINS2F_15DefaultEpilogueIfNS5_IJSC_llEEES2J_NS2E_6thread17LinearCombinationIfLi1EffLNS2K_9ScaleType4KindE0ELNS_15FloatRoundStyleE2EfEENS1_15EpilogueDefaultEEEEEvvEEEEvNT_6ParamsE:
[----:B------:R-:W-:Y:S01]  /*0000*/  LDC R1, c[0x0][0x28] ;  /* 0x00000a00ff017b82 */ /* 0x000fe20000000800 */
[----:B------:R-:W0:Y:S01]  /*0010*/  S2R R10, SR_TID.X ;  /* 0x00000000000a7919 */ /* 0x000e220000002100 */
[----:B------:R-:W-:Y:S01]  /*0020*/  ELECT P0, URZ, PT ;  /* 0x00000000003f782f */ /* 0x000fe20003800000 */
[----:B------:R-:W-:Y:S01]  /*0030*/  BSSY B0, `(.L_x_0) ;  /* 0x0000012000007945 */ /* 0x000fe20003800000 */
[--C-:B0-----:R-:W-:Y:S02]  /*0040*/  SHF.R.U32.HI R0, RZ, 0x5, R10.reuse ;  /* 0x00000005ff007819 */ /* 0x101fe4000001160a */
[----:B------:R-:W-:-:S03]  /*0050*/  SHF.R.U32.HI R4, RZ, 0x7, R10 ;  /* 0x00000007ff047819 */ /* 0x000fc6000001160a */
[----:B------:R-:W0:Y:S04]  /*0060*/  SHFL.IDX PT, R2, R0, RZ, 0x1f ;  /* 0x00001fff00027589 */ /* 0x000e2800000e0000 */
[----:B------:R1:W2:Y:S01]  /*0070*/  SHFL.IDX PT, R5, R4, RZ, 0x1f ;  /* 0x00001fff04057589 */ /* 0x0002a200000e0000 */
[----:B0-----:R-:W-:-:S13]  /*0080*/  ISETP.NE.OR P0, PT, R2, RZ, !P0 ;  /* 0x000000ff0200720c */ /* 0x001fda0004705670 */
[----:B-12---:R-:W-:Y:S05]  /*0090*/  @P0 BRA `(.L_x_1) ;  /* 0x00000000002c0947 */ /* 0x006fea0003800000 */
[----:B------:R-:W-:Y:S02]  /*00a0*/  ULDC.64 UR4, c[0x0][0x198] ;  /* 0x0000660000047ab9 */ /* 0x000fe40000000a00 */
[----:B------:R-:W-:Y:S02]  /*00b0*/  UIADD3 UR6, UP0, UR4, 0xf0, URZ ;  /* 0x000000f004067890 */ /* 0x000fe4000ff1e03f */
[----:B------:R-:W-:Y:S02]  /*00c0*/  UIADD3 UR8, UP1, UR4, 0x1f0, URZ ;  /* 0x000001f004087890 */ /* 0x000fe4000ff3e03f */
[----:B------:R-:W-:Y:S02]  /*00d0*/  UIADD3 UR4, UP2, UR4, 0x2f0, URZ ;  /* 0x000002f004047890 */ /* 0x000fe4000ff5e03f */
[----:B------:R-:W-:Y:S02]  /*00e0*/  UIADD3.X UR7, URZ, UR5, URZ, UP0, !UPT ;  /* 0x000000053f077290 */ /* 0x000fe400087fe43f */
[----:B------:R-:W-:-:S02]  /*00f0*/  UIADD3.X UR9, URZ, UR5, URZ, UP1, !UPT ;  /* 0x000000053f097290 */ /* 0x000fc40008ffe43f */
[----:B------:R-:W-:-:S05]  /*0100*/  UIADD3.X UR5, URZ, UR5, URZ, UP2, !UPT ;  /* 0x000000053f057290 */ /* 0x000fca00097fe43f */
[----:B------:R0:W-:Y:S02]  /*0110*/  UTMACCTL.PF [UR6] ;  /* 0x00000000060079b9 */ /* 0x0001e40008040000 */
[----:B------:R0:W-:Y:S02]  /*0120*/  UTMACCTL.PF [UR8] ;  /* 0x00000000080079b9 */ /* 0x0001e40008040000 */
[----:B------:R0:W-:Y:S02]  /*0130*/  UTMACCTL.PF [UR4] ;  /* 0x00000000040079b9 */ /* 0x0001e40008040000 */
[----:B0-----:R-:W-:Y:S01]  /*0140*/  NOP ;  /* 0x0000000000007918 */ /* 0x001fe20000000000 */
.L_x_1:
[----:B------:R-:W-:Y:S05]  /*0150*/  BSYNC B0 ;  /* 0x0000000000007941 */ /* 0x000fea0003800000 */
.L_x_0:
[----:B------:R-:W0:Y:S02]  /*0160*/  SHFL.IDX PT, R6, R0, RZ, 0x1f ;  /* 0x00001fff00067589 */ /* 0x000e2400000e0000 */
[----:B0-----:R-:W-:-:S13]  /*0170*/  ISETP.NE.AND P0, PT, R6, RZ, PT ;  /* 0x000000ff0600720c */ /* 0x001fda0003f05270 */
[----:B------:R-:W-:Y:S05]  /*0180*/  @P0 BRA `(.L_x_2) ;  /* 0x00000000008c0947 */ /* 0x000fea0003800000 */
[----:B------:R-:W-:Y:S01]  /*0190*/  ELECT P0, URZ, PT ;  /* 0x00000000003f782f */ /* 0x000fe20003800000 */
[----:B------:R-:W-:-:S12]  /*01a0*/  BSSY B0, `(.L_x_2) ;  /* 0x0000021000007945 */ /* 0x000fd80003800000 */
[----:B------:R-:W-:Y:S05]  /*01b0*/  @!P0 BRA `(.L_x_3) ;  /* 0x00000000007c8947 */ /* 0x000fea0003800000 */
[----:B------:R-:W0:Y:S01]  /*01c0*/  S2UR UR8, SR_CgaCtaId ;  /* 0x00000000000879c3 */ /* 0x000e220000008800 */
[----:B------:R-:W-:Y:S01]  /*01d0*/  UMOV UR4, 0x400 ;  /* 0x0000040000047882 */ /* 0x000fe20000000000 */
[----:B------:R-:W-:Y:S01]  /*01e0*/  UMOV UR5, 0x1 ;  /* 0x0000000100057882 */ /* 0x000fe20000000000 */
[----:B------:R-:W-:Y:S02]  /*01f0*/  UMOV UR6, 0x2 ;  /* 0x0000000200067882 */ /* 0x000fe40000000000 */
[----:B------:R-:W-:-:S04]  /*0200*/  UIADD3 UR6, -UR6, 0x100000, URZ ;  /* 0x0010000006067890 */ /* 0x000fc8000fffe13f */
[----:B------:R-:W-:Y:S02]  /*0210*/  USHF.L.U32 UR7, UR6, 0xb, URZ ;  /* 0x0000000b06077899 */ /* 0x000fe4000800063f */
[----:B------:R-:W-:Y:S02]  /*0220*/  USHF.L.U32 UR6, UR6, 0x1, URZ ;  /* 0x0000000106067899 */ /* 0x000fe4000800063f */
[----:B0-----:R-:W-:Y:S02]  /*0230*/  ULEA UR8, UR8, UR4, 0x18 ;  /* 0x0000000408087291 */ /* 0x001fe4000f8ec03f */
[----:B------:R-:W-:-:S04]  /*0240*/  UIADD3 UR4, -UR5, 0x100000, URZ ;  /* 0x0010000005047890 */ /* 0x000fc8000fffe13f */
[----:B------:R-:W-:Y:S02]  /*0250*/  USHF.L.U32 UR5, UR4, 0xb, URZ ;  /* 0x0000000b04057899 */ /* 0x000fe4000800063f */
[----:B------:R-:W-:Y:S01]  /*0260*/  USHF.L.U32 UR4, UR4, 0x1, URZ ;  /* 0x0000000104047899 */ /* 0x000fe2000800063f */
[----:B------:R-:W0:Y:S11]  /*0270*/  FENCE.VIEW.ASYNC.S ;  /* 0x00000000000073c6 */ /* 0x000e360000000000 */
[----:B0-----:R0:W1:Y:S01]  /*0280*/  SYNCS.EXCH.64 URZ, [UR8], UR4 ;  /* 0x00000004083f75b2 */ /* 0x0010620008000100 */
[----:B------:R0:W2:Y:S01]  /*0290*/  SYNCS.EXCH.64 URZ, [UR8+0x48], UR6 ;  /* 0x00004806083f75b2 */ /* 0x0000a20008000100 */
[----:B------:R0:W3:Y:S01]  /*02a0*/  SYNCS.EXCH.64 URZ, [UR8+0x8], UR4 ;  /* 0x00000804083f75b2 */ /* 0x0000e20008000100 */
[----:B------:R0:W4:Y:S01]  /*02b0*/  SYNCS.EXCH.64 URZ, [UR8+0x50], UR6 ;  /* 0x00005006083f75b2 */ /* 0x0001220008000100 */
[----:B------:R0:W0:Y:S01]  /*02c0*/  SYNCS.EXCH.64 URZ, [UR8+0x10], UR4 ;  /* 0x00001004083f75b2 */ /* 0x0000220008000100 */
        /* <DEDUP_REMOVED lines=13> */
[----:B------:R-:W-:Y:S01]  /*03a0*/  NOP ;  /* 0x0000000000007918 */ /* 0x000fe20000000000 */
.L_x_3:
[----:B0-----:R-:W-:Y:S05]  /*03b0*/  BSYNC B0 ;  /* 0x0000000000007941 */ /* 0x001fea0003800000 */
.L_x_2:
[----:B------:R-:W-:Y:S01]  /*03c0*/  SHF.R.S32.HI R3, RZ, 0x1f, R10 ;  /* 0x0000001fff037819 */ /* 0x000fe2000001140a */
[----:B------:R-:W0:Y:S01]  /*03d0*/  SHFL.IDX PT, R7, R0, RZ, 0x1f ;  /* 0x00001fff00077589 */ /* 0x000e2200000e0000 */
[----:B------:R-:W5:Y:S01]  /*03e0*/  S2UR UR13, SR_CTAID.X ;  /* 0x00000000000d79c3 */ /* 0x000f620000002500 */
[----:B------:R-:W-:Y:S02]  /*03f0*/  ELECT P0, URZ, PT ;  /* 0x00000000003f782f */ /* 0x000fe40003800000 */
[----:B------:R-:W-:Y:S01]  /*0400*/  LEA.HI R3, R3, R10, RZ, 0x7 ;  /* 0x0000000a03037211 */ /* 0x000fe200078f38ff */
[----:B------:R5:W1:Y:S01]  /*0410*/  SHFL.IDX PT, R9, R0, RZ, 0x1f ;  /* 0x00001fff00097589 */ /* 0x000a6200000e0000 */
[----:B------:R-:W-:Y:S01]  /*0420*/  ELECT P1, URZ, PT ;  /* 0x00000000003f782f */ /* 0x000fe20003820000 */
[----:B------:R-:W-:Y:S01]  /*0430*/  NOP ;  /* 0x0000000000007918 */ /* 0x000fe20000000000 */
[----:B------:R-:W-:Y:S01]  /*0440*/  LOP3.LUT R3, R3, 0xffffff80, RZ, 0xc0, !PT ;  /* 0xffffff8003037812 */ /* 0x000fe200078ec0ff */
[----:B------:R-:W2:Y:S01]  /*0450*/  S2R R16, SR_CTAID.Y ;  /* 0x0000000000107919 */ /* 0x000ea20000002600 */
[----:B------:R-:W-:Y:S01]  /*0460*/  ULDC UR4, c[0x0][0x150] ;  /* 0x0000540000047ab9 */ /* 0x000fe20000000800 */
[----:B------:R-:W3:Y:S01]  /*0470*/  LDC R14, c[0x0][0x144] ;  /* 0x00005100ff0e7b82 */ /* 0x000ee20000000800 */
[----:B------:R-:W-:Y:S01]  /*0480*/  UMOV UR11, 0x80 ;  /* 0x00000080000b7882 */ /* 0x000fe20000000000 */
[----:B------:R-:W-:Y:S01]  /*0490*/  IMAD.IADD R11, R10, 0x1, -R3 ;  /* 0x000000010a0b7824 */ /* 0x000fe200078e0a03 */
[----:B------:R-:W4:Y:S01]  /*04a0*/  SHFL.IDX PT, R4, R4, RZ, 0x1f ;  /* 0x00001fff04047589 */ /* 0x000f2200000e0000 */
[----:B------:R-:W-:Y:S01]  /*04b0*/  NOP ;  /* 0x0000000000007918 */ /* 0x000fe20000000000 */
[----:B------:R-:W-:-:S02]  /*04c0*/  VIADD R40, R5, 0xffffffff ;  /* 0xffffffff05287836 */ /* 0x000fc40000000000 */
[----:B------:R-:W-:Y:S01]  /*04d0*/  SHF.R.S32.HI R18, RZ, 0x1f, R11 ;  /* 0x0000001fff127819 */ /* 0x000fe2000001140b */
[----:B------:R-:W3:Y:S02]  /*04e0*/  LDC R25, c[0x0][0x148] ;  /* 0x00005200ff197b82 */ /* 0x000ee40000000800 */
[----:B------:R-:W-:Y:S02]  /*04f0*/  ISETP.GE.U32.AND P4, PT, R40, 0x2, PT ;  /* 0x000000022800780c */ /* 0x000fe40003f86070 */
[----:B------:R-:W-:Y:S02]  /*0500*/  LEA.HI R3, R18, R11, RZ, 0x3 ;  /* 0x0000000b12037211 */ /* 0x000fe400078f18ff */
[----:B0-----:R-:W-:Y:S02]  /*0510*/  ISETP.NE.OR P0, PT, R7, RZ, !P0 ;  /* 0x000000ff0700720c */ /* 0x001fe40004705670 */
[--C-:B------:R-:W-:Y:S02]  /*0520*/  SHF.R.S32.HI R7, RZ, 0x3, R3.reuse ;  /* 0x00000003ff077819 */ /* 0x100fe40000011403 */
[----:B------:R-:W-:-:S02]  /*0530*/  SHF.R.S32.HI R8, RZ, 0x1f, R3 ;  /* 0x0000001fff087819 */ /* 0x000fc40000011403 */
[----:B------:R-:W-:Y:S02]  /*0540*/  SHF.R.S32.HI R3, RZ, 0x1f, R6 ;  /* 0x0000001fff037819 */ /* 0x000fe40000011406 */
[----:B------:R-:W-:Y:S02]  /*0550*/  LEA.HI R8, R8, R7, RZ, 0x2 ;  /* 0x0000000708087211 */ /* 0x000fe400078f10ff */
[----:B------:R-:W-:Y:S02]  /*0560*/  LEA.HI R3, R3, R6, RZ, 0x2 ;  /* 0x0000000603037211 */ /* 0x000fe400078f10ff */
[----:B------:R-:W-:Y:S01]  /*0570*/  LOP3.LUT R8, R8, 0xfffffffc, RZ, 0xc0, !PT ;  /* 0xfffffffc08087812 */ /* 0x000fe200078ec0ff */
[----:B------:R-:W-:Y:S01]  /*0580*/  VOTEU.ALL UP0, P0 ;  /* 0x00000000003f7886 */ /* 0x000fe20000000000 */
[----:B------:R-:W-:Y:S02]  /*0590*/  LOP3.LUT R3, R3, 0x3ffffffc, RZ, 0xc0, !PT ;  /* 0x3ffffffc03037812 */ /* 0x000fe400078ec0ff */
[----:B-----5:R-:W-:Y:S01]  /*05a0*/  I2FP.F32.U32 R0, UR13 ;  /* 0x0000000d00007c45 */ /* 0x020fe20008201000 */
[----:B------:R-:W-:Y:S01]  /*05b0*/  IMAD.IADD R8, R7, 0x1, -R8 ;  /* 0x0000000107087824 */ /* 0x000fe200078e0a08 */
[----:B-1----:R-:W-:Y:S01]  /*05c0*/  ISETP.NE.OR P1, PT, R9, RZ, !P1 ;  /* 0x000000ff0900720c */ /* 0x002fe20004f25670 */
[----:B------:R-:W-:Y:S01]  /*05d0*/  IMAD.IADD R3, R6, 0x1, -R3 ;  /* 0x0000000106037824 */ /* 0x000fe200078e0a03 */
[----:B------:R-:W0:Y:S01]  /*05e0*/  @!UP0 S2UR UR7, SR_CgaCtaId ;  /* 0x00000000000789c3 */ /* 0x000e220000008800 */
[----:B------:R-:W-:Y:S01]  /*05f0*/  FMUL R12, R0, UR4 ;  /* 0x00000004000c7c20 */ /* 0x000fe20008400000 */
[----:B------:R-:W-:Y:S01]  /*0600*/  ULDC UR4, c[0x0][0x154] ;  /* 0x0000550000047ab9 */ /* 0x000fe20000000800 */
[----:B------:R-:W-:Y:S01]  /*0610*/  IMAD R8, R3, 0x4, R8 ;  /* 0x0000000403087824 */ /* 0x000fe200078e0208 */
[----:B------:R-:W-:Y:S01]  /*0620*/  SHF.R.S32.HI R3, RZ, 0x1f, R2 ;  /* 0x0000001fff037819 */ /* 0x000fe20000011402 */
[----:B------:R-:W-:Y:S01]  /*0630*/  @!UP0 UMOV UR6, 0x400 ;  /* 0x0000040000068882 */ /* 0x000fe20000000000 */
[----:B----4-:R-:W-:Y:S01]  /*0640*/  R2UR UR12, R4 ;  /* 0x00000000040c72ca */ /* 0x010fe200000e0000 */
[----:B------:R-:W1:Y:S01]  /*0650*/  F2I.U32.TRUNC.NTZ R12, R12 ;  /* 0x0000000c000c7305 */ /* 0x000e62000020f000 */
[----:B------:R-:W-:Y:S01]  /*0660*/  LEA.HI R3, R3, R2, RZ, 0x2 ;  /* 0x0000000203037211 */ /* 0x000fe200078f10ff */
[C---:B------:R-:W-:Y:S01]  /*0670*/  IMAD.SHL.U32 R13, R8.reuse, 0x4, RZ ;  /* 0x00000004080d7824 */ /* 0x040fe200078e00ff */
[----:B------:R-:W-:Y:S01]  /*0680*/  LEA.HI R0, R8, R8, RZ, 0x1 ;  /* 0x0000000808007211 */ /* 0x000fe200078f08ff */
[----:B------:R-:W-:Y:S01]  /*0690*/  VOTEU.ALL UP1, P1 ;  /* 0x00000000003f7886 */ /* 0x000fe20000820000 */
[----:B------:R-:W-:Y:S01]  /*06a0*/  LOP3.LUT R3, R3, 0xfffffffc, RZ, 0xc0, !PT ;  /* 0xfffffffc03037812 */ /* 0x000fe200078ec0ff */
[----:B------:R-:W-:Y:S01]  /*06b0*/  VOTEU.ALL UP2, P1 ;  /* 0x00000000003f7886 */ /* 0x000fe20000840000 */
[----:B------:R-:W-:Y:S01]  /*06c0*/  LOP3.LUT R7, R0, 0xfffffffe, RZ, 0xc0, !PT ;  /* 0xfffffffe00077812 */ /* 0x000fe200078ec0ff */
[----:B------:R-:W-:Y:S01]  /*06d0*/  VOTEU.ALL UP3, P1 ;  /* 0x00000000003f7886 */ /* 0x000fe20000860000 */
[----:B------:R-:W4:Y:S01]  /*06e0*/  @!UP1 S2UR UR10, SR_CgaCtaId ;  /* 0x00000000000a99c3 */ /* 0x000f220000008800 */
[----:B------:R-:W-:Y:S01]  /*06f0*/  IMAD.IADD R19, R2, 0x1, -R3 ;  /* 0x0000000102137824 */ /* 0x000fe200078e0a03 */
[----:B--2---:R-:W-:Y:S01]  /*0700*/  I2FP.F32.U32 R0, R16 ;  /* 0x0000001000007245 */ /* 0x004fe20000201000 */
[C---:B------:R-:W-:Y:S01]  /*0710*/  IMAD.IADD R7, R8.reuse, 0x1, -R7 ;  /* 0x0000000108077824 */ /* 0x040fe200078e0a07 */
[----:B------:R-:W-:Y:S01]  /*0720*/  @!UP1 UMOV UR9, 0x400 ;  /* 0x0000040000099882 */ /* 0x000fe20000000000 */
[----:B------:R-:W-:Y:S01]  /*0730*/  LOP3.LUT R13, R8, 0xc, R13, 0x78, !PT ;  /* 0x0000000c080d7812 */ /* 0x000fe200078e780d */
[----:B-1----:R-:W-:-:S02]  /*0740*/  IMAD.MOV R9, RZ, RZ, -R12 ;  /* 0x000000ffff097224 */ /* 0x002fc400078e0a0c */
[----:B------:R-:W-:Y:S01]  /*0750*/  FMUL R0, R0, UR4 ;  /* 0x0000000400007c20 */ /* 0x000fe20008400000 */
[----:B------:R-:W1:Y:S01]  /*0760*/  LDC R2, c[0x0][0x140] ;  /* 0x00005000ff027b82 */ /* 0x000e620000000800 */
[----:B------:R-:W-:Y:S01]  /*0770*/  UMOV UR4, 0x20 ;  /* 0x0000002000047882 */ /* 0x000fe20000000000 */
[----:B---3--:R-:W-:Y:S01]  /*0780*/  IMAD R24, R14, R9, UR13 ;  /* 0x0000000d0e187e24 */ /* 0x008fe2000f8e0209 */
[----:B------:R-:W-:-:S04]  /*0790*/  @!UP0 UIADD3 UR4, -UR4, 0x100000, URZ ;  /* 0x0010000004048890 */ /* 0x000fc8000fffe13f */
[----:B------:R-:W-:Y:S02]  /*07a0*/  @!UP0 USHF.L.U32 UR5, UR4, 0xb, URZ ;  /* 0x0000000b04058899 */ /* 0x000fe4000800063f */
[----:B------:R-:W-:Y:S01]  /*07b0*/  @!UP0 USHF.L.U32 UR4, UR4, 0x1, URZ ;  /* 0x0000000104048899 */ /* 0x000fe2000800063f */
[----:B------:R-:W-:Y:S01]  /*07c0*/  ISETP.NE.AND P2, PT, R19, 0x3, PT ;  /* 0x000000031300780c */ /* 0x000fe20003f45270 */
[----:B------:R-:W2:Y:S01]  /*07d0*/  F2I.U32.TRUNC.NTZ R0, R0 ;  /* 0x0000000000007305 */ /* 0x000ea2000020f000 */
[----:B0-----:R-:W-:Y:S01]  /*07e0*/  @!UP0 ULEA UR8, UR7, UR6, 0x18 ;  /* 0x0000000607088291 */ /* 0x001fe2000f8ec03f */
[----:B------:R-:W-:Y:S01]  /*07f0*/  ISETP.NE.AND P3, PT, R7, R24, PT ;  /* 0x000000180700720c */ /* 0x000fe20003f65270 */
[----:B------:R-:W-:-:S04]  /*0800*/  @!UP1 UIADD3 UR6, -UR11, 0x100000, URZ ;  /* 0x001000000b069890 */ /* 0x000fc8000fffe13f */
[----:B------:R-:W-:Y:S02]  /*0810*/  @!UP1 USHF.L.U32 UR7, UR6, 0xb, URZ ;  /* 0x0000000b06079899 */ /* 0x000fe4000800063f */
[----:B------:R-:W-:Y:S01]  /*0820*/  @!UP1 USHF.L.U32 UR6, UR6, 0x1, URZ ;  /* 0x0000000106069899 */ /* 0x000fe2000800063f */
[----:B------:R-:W-:Y:S01]  /*0830*/  IMAD.MOV.U32 R12, RZ, RZ, 0x1 ;  /* 0x00000001ff0c7424 */ /* 0x000fe200078e00ff */
[----:B------:R-:W-:Y:S01]  /*0840*/  VOTEU.ALL UP4, P1 ;  /* 0x00000000003f7886 */ /* 0x000fe20000880000 */
[----:B------:R-:W-:Y:S01]  /*0850*/  VOTEU.ALL UP5, P1 ;  /* 0x00000000003f7886 */ /* 0x000fe200008a0000 */
[----:B------:R-:W-:Y:S01]  /*0860*/  VOTEU.ALL UP0, P0 ;  /* 0x00000000003f7886 */ /* 0x000fe20000000000 */
[----:B----4-:R-:W-:Y:S01]  /*0870*/  @!UP1 ULEA UR9, UR10, UR9, 0x18 ;  /* 0x000000090a099291 */ /* 0x010fe2000f8ec03f */
[----:B------:R-:W-:Y:S01]  /*0880*/  VOTEU.ALL UP1, P0 ;  /* 0x00000000003f7886 */ /* 0x000fe20000020000 */
[----:B------:R-:W-:Y:S01]  /*0890*/  ISETP.EQ.OR P0, PT, R19, RZ, !P2 ;  /* 0x000000ff1300720c */ /* 0x000fe20005702670 */
[----:B--2---:R-:W-:Y:S01]  /*08a0*/  IMAD.MOV R26, RZ, RZ, -R0 ;  /* 0x000000ffff1a7224 */ /* 0x004fe200078e0a00 */
[----:B------:R-:W-:Y:S01]  /*08b0*/  @P3 LEA.HI R0, R13, R13, RZ, 0x1 ;  /* 0x0000000d0d003211 */ /* 0x000fe200078f08ff */
[----:B------:R-:W0:Y:S02]  /*08c0*/  FENCE.VIEW.ASYNC.S ;  /* 0x00000000000073c6 */ /* 0x000e240000000000 */
[----:B0-----:R0:W2:Y:S01]  /*08d0*/  @!UP0 SYNCS.EXCH.64 URZ, [UR8+0xc0], UR4 ;  /* 0x0000c004083f85b2 */ /* 0x0010a20008000100 */
[----:B------:R-:W-:Y:S01]  /*08e0*/  ISETP.EQ.AND P0, PT, R5, RZ, P0 ;  /* 0x000000ff0500720c */ /* 0x000fe20000702270 */
[----:B------:R-:W-:Y:S01]  /*08f0*/  IMAD R3, R25, R26, R16 ;  /* 0x0000001a19037224 */ /* 0x000fe200078e0210 */
[----:B-1----:R-:W-:-:S02]  /*0900*/  ISETP.EQ.U32.AND P1, PT, R2, 0x1, PT ;  /* 0x000000010200780c */ /* 0x002fc40003f22070 */
[----:B------:R-:W-:Y:S02]  /*0910*/  @P3 SHF.R.S32.HI R0, RZ, 0x1, R0 ;  /* 0x00000001ff003819 */ /* 0x000fe40000011400 */
[----:B------:R-:W-:Y:S02]  /*0920*/  SEL R7, RZ, 0x1, !P0 ;  /* 0x00000001ff077807 */ /* 0x000fe40004000000 */
[----:B------:R-:W-:Y:S02]  /*0930*/  @P3 ISETP.NE.AND P5, PT, R0, R3, PT ;  /* 0x000000030000320c */ /* 0x000fe40003fa5270 */
[----:B------:R-:W-:Y:S02]  /*0940*/  ISETP.NE.AND P2, PT, R5, RZ, PT ;  /* 0x000000ff0500720c */ /* 0x000fe40003f45270 */
[----:B------:R-:W-:Y:S02]  /*0950*/  SEL R7, R7, 0x2, P4 ;  /* 0x0000000207077807 */ /* 0x000fe40002000000 */
[----:B------:R-:W-:Y:S01]  /*0960*/  @P3 SEL R12, RZ, 0x1, P5 ;  /* 0x00000001ff0c3807 */ /* 0x000fe20002800000 */
[----:B------:R0:W1:Y:S01]  /*0970*/  @!UP1 SYNCS.EXCH.64 URZ, [UR8+0xc8], UR4 ;  /* 0x0000c804083f95b2 */ /* 0x0000620008000100 */
[----:B------:R-:W-:Y:S01]  /*0980*/  NOP ;  /* 0x0000000000007918 */ /* 0x000fe20000000000 */
[----:B------:R0:W3:Y:S01]  /*0990*/  @!UP2 SYNCS.EXCH.64 URZ, [UR9+0xa0], UR6 ;  /* 0x0000a006093fa5b2 */ /* 0x0000e20008000100 */
[----:B------:R0:W4:Y:S01]  /*09a0*/  @!UP3 SYNCS.EXCH.64 URZ, [UR9+0xa8], UR6 ;  /* 0x0000a806093fb5b2 */ /* 0x0001220008000100 */
[----:B------:R0:W0:Y:S01]  /*09b0*/  @!UP4 SYNCS.EXCH.64 URZ, [UR9+0xb0], UR6 ;  /* 0x0000b006093fc5b2 */ /* 0x0000220008000100 */
[----:B------:R0:W0:Y:S01]  /*09c0*/  @!UP5 SYNCS.EXCH.64 URZ, [UR9+0xb8], UR6 ;  /* 0x0000b806093fd5b2 */ /* 0x0000220008000100 */
[----:B------:R-:W-:Y:S01]  /*09d0*/  NOP ;  /* 0x0000000000007918 */ /* 0x000fe20000000000 */
[----:B--2---:R-:W-:Y:S05]  /*09e0*/  @!P1 BRA `(.L_x_4) ;  /* 0x0000000000089947 */ /* 0x004fea0003800000 */
[----:B01-34-:R-:W-:Y:S01]  /*09f0*/  UCGABAR_ARV ;  /* 0x00000000000079c7 */ /* 0x01bfe20008000000 */
[----:B------:R-:W-:Y:S05]  /*0a00*/  BRA `(.L_x_5) ;  /* 0x0000000000047947 */ /* 0x000fea0003800000 */
.L_x_4:
[----:B01-34-:R-:W-:Y:S01]  /*0a10*/  NOP ;  /* 0x0000000000007918 */ /* 0x01bfe20000000000 */
.L_x_5:
[----:B------:R-:W-:Y:S01]  /*0a20*/  ULDC.64 UR4, c[0x0][0x698] ;  /* 0x0001a60000047ab9 */ /* 0x000fe20000000a00 */
[----:B------:R-:W-:Y:S01]  /*0a30*/  ULDC.64 UR16, c[0x0][0x208] ;  /* 0x0000820000107ab9 */ /* 0x000fe20000000a00 */
[----:B------:R-:W-:-:S04]  /*0a40*/  ISETP.NE.U32.AND P0, PT, RZ, UR4, PT ;  /* 0x00000004ff007c0c */ /* 0x000fc8000bf05070 */
[----:B------:R-:W-:-:S13]  /*0a50*/  ISETP.NE.AND.EX P0, PT, RZ, UR5, PT, P0 ;  /* 0x00000005ff007c0c */ /* 0x000fda000bf05300 */
[----:B------:R-:W-:Y:S05]  /*0a60*/  @!P0 BRA `(.L_x_6) ;  /* 0x00000000001c8947 */ /* 0x000fea0003800000 */
[----:B------:R-:W0:Y:S02]  /*0a70*/  LDC.64 R2, c[0x0][0x698] ;  /* 0x0001a600ff027b82 */ /* 0x000e240000000a00 */
[----:B0-----:R-:W2:Y:S02]  /*0a80*/  LDG.E.64 R2, desc[UR16][R2.64] ;  /* 0x0000001002027981 */ /* 0x001ea4000c1e1b00 */
[----:B--2---:R-:W-:-:S04]  /*0a90*/  ISETP.NE.U32.AND P0, PT, R2, RZ, PT ;  /* 0x000000ff0200720c */ /* 0x004fc80003f05070 */
[----:B------:R-:W-:-:S13]  /*0aa0*/  ISETP.NE.AND.EX P0, PT, R3, RZ, PT, P0 ;  /* 0x000000ff0300720c */ /* 0x000fda0003f05300 */
[----:B------:R-:W-:Y:S05]  /*0ab0*/  @!P0 BRA `(.L_x_6) ;  /* 0x0000000000088947 */ /* 0x000fea0003800000 */
[----:B------:R0:W5:Y:S01]  /*0ac0*/  LD.E R14, desc[UR16][R2.64] ;  /* 0x00000010020e7980 */ /* 0x000162000c101900 */
[----:B------:R-:W-:Y:S05]  /*0ad0*/  BRA `(.L_x_7) ;  /* 0x0000000000207947 */ /* 0x000fea0003800000 */
.L_x_6:
[----:B------:R-:W-:Y:S02]  /*0ae0*/  ULDC.64 UR4, c[0x0][0x688] ;  /* 0x0001a20000047ab9 */ /* 0x000fe40000000a00 */
[----:B------:R-:W-:-:S04]  /*0af0*/  ISETP.NE.U32.AND P0, PT, RZ, UR4, PT ;  /* 0x00000004ff007c0c */ /* 0x000fc8000bf05070 */
[----:B------:R-:W-:-:S13]  /*0b00*/  ISETP.NE.AND.EX P0, PT, RZ, UR5, PT, P0 ;  /* 0x00000005ff007c0c */ /* 0x000fda000bf05300 */
[----:B------:R-:W-:Y:S05]  /*0b10*/  @!P0 BRA `(.L_x_8) ;  /* 0x00000000000c8947 */ /* 0x000fea0003800000 */
[----:B------:R-:W0:Y:S02]  /*0b20*/  LDC.64 R14, c[0x0][0x688] ;  /* 0x0001a200ff0e7b82 */ /* 0x000e240000000a00 */
[----:B0-----:R1:W5:Y:S01]  /*0b30*/  LDG.E R14, desc[UR16][R14.64] ;  /* 0x000000100e0e7981 */ /* 0x001362000c1e1900 */
[----:B------:R-:W-:Y:S05]  /*0b40*/  BRA `(.L_x_7) ;  /* 0x0000000000047947 */ /* 0x000fea0003800000 */
.L_x_8:
[----:B------:R-:W2:Y:S02]  /*0b50*/  LDC R14, c[0x0][0x680] ;  /* 0x0001a000ff0e7b82 */ /* 0x000ea40000000800 */
.L_x_7:
[----:B------:R-:W-:Y:S02]  /*0b60*/  ULDC.64 UR4, c[0x0][0x6a0] ;  /* 0x0001a80000047ab9 */ /* 0x000fe40000000a00 */
[----:B------:R-:W-:-:S04]  /*0b70*/  ISETP.NE.U32.AND P0, PT, RZ, UR4, PT ;  /* 0x00000004ff007c0c */ /* 0x000fc8000bf05070 */
[----:B------:R-:W-:-:S13]  /*0b80*/  ISETP.NE.AND.EX P0, PT, RZ, UR5, PT, P0 ;  /* 0x00000005ff007c0c */ /* 0x000fda000bf05300 */
[----:B------:R-:W-:Y:S05]  /*0b90*/  @!P0 BRA `(.L_x_9) ;  /* 0x00000000001c8947 */ /* 0x000fea0003800000 */
[----:B0-----:R-:W0:Y:S02]  /*0ba0*/  LDC.64 R2, c[0x0][0x6a0] ;  /* 0x0001a800ff027b82 */ /* 0x001e240000000a00 */
[----:B0-----:R-:W3:Y:S02]  /*0bb0*/  LDG.E.64 R2, desc[UR16][R2.64] ;  /* 0x0000001002027981 */ /* 0x001ee4000c1e1b00 */
[----:B---3--:R-:W-:-:S04]  /*0bc0*/  ISETP.NE.U32.AND P0, PT, R2, RZ, PT ;  /* 0x000000ff0200720c */ /* 0x008fc80003f05070 */
[----:B------:R-:W-:-:S13]  /*0bd0*/  ISETP.NE.AND.EX P0, PT, R3, RZ, PT, P0 ;  /* 0x000000ff0300720c */ /* 0x000fda0003f05300 */
[----:B------:R-:W-:Y:S05]  /*0be0*/  @!P0 BRA `(.L_x_9) ;  /* 0x0000000000088947 */ /* 0x000fea0003800000 */
[----:B-1----:R0:W5:Y:S01]  /*0bf0*/  LD.E R15, desc[UR16][R2.64] ;  /* 0x00000010020f7980 */ /* 0x002162000c101900 */
[----:B------:R-:W-:Y:S05]  /*0c00*/  BRA `(.L_x_10) ;  /* 0x0000000000207947 */ /* 0x000fea0003800000 */
.L_x_9:
[----:B------:R-:W-:Y:S02]  /*0c10*/  ULDC.64 UR4, c[0x0][0x690] ;  /* 0x0001a40000047ab9 */ /* 0x000fe40000000a00 */
[----:B------:R-:W-:-:S04]  /*0c20*/  ISETP.NE.U32.AND P0, PT, RZ, UR4, PT ;  /* 0x00000004ff007c0c */ /* 0x000fc8000bf05070 */
[----:B------:R-:W-:-:S13]  /*0c30*/  ISETP.NE.AND.EX P0, PT, RZ, UR5, PT, P0 ;  /* 0x00000005ff007c0c */ /* 0x000fda000bf05300 */
[----:B------:R-:W-:Y:S05]  /*0c40*/  @!P0 BRA `(.L_x_11) ;  /* 0x00000000000c8947 */ /* 0x000fea0003800000 */
[----:B0-----:R-:W1:Y:S02]  /*0c50*/  LDC.64 R2, c[0x0][0x690] ;  /* 0x0001a400ff027b82 */ /* 0x001e640000000a00 */
[----:B-1----:R1:W5:Y:S01]  /*0c60*/  LDG.E R15, desc[UR16][R2.64] ;  /* 0x00000010020f7981 */ /* 0x002362000c1e1900 */
[----:B------:R-:W-:Y:S05]  /*0c70*/  BRA `(.L_x_10) ;  /* 0x0000000000047947 */ /* 0x000fea0003800000 */
.L_x_11:
[----:B-1----:R-:W3:Y:S02]  /*0c80*/  LDC R15, c[0x0][0x684] ;  /* 0x0001a100ff0f7b82 */ /* 0x002ee40000000800 */
.L_x_10:
[----:B------:R-:W4:Y:S01]  /*0c90*/  LDC R0, c[0x0][0x75c] ;  /* 0x0001d700ff007b82 */ /* 0x000f220000000800 */
[----:B------:R-:W-:Y:S01]  /*0ca0*/  ULDC UR8, c[0x0][0x604] ;  /* 0x0001810000087ab9 */ /* 0x000fe20000000800 */
[----:B------:R-:W-:Y:S01]  /*0cb0*/  ISETP.NE.AND P0, PT, R5, 0x2, PT ;  /* 0x000000020500780c */ /* 0x000fe20003f05270 */
[----:B------:R-:W-:Y:S01]  /*0cc0*/  UIADD3 UR8, UR8, 0x3f, URZ ;  /* 0x0000003f08087890 */ /* 0x000fe2000fffe03f */
[----:B------:R-:W-:Y:S01]  /*0cd0*/  IMAD.U32 R4, RZ, RZ, UR13 ;  /* 0x0000000dff047e24 */ /* 0x000fe2000f8e00ff */
[----:B------:R-:W-:Y:S01]  /*0ce0*/  UMOV UR5, URZ ;  /* 0x0000003f00057c82 */ /* 0x000fe20008000000 */
[----:B------:R-:W-:Y:S01]  /*0cf0*/  UMOV UR4, URZ ;  /* 0x0000003f00047c82 */ /* 0x000fe20008000000 */
[----:B------:R-:W-:Y:S01]  /*0d00*/  USHF.R.S32.HI UR9, URZ, 0x1f, UR8 ;  /* 0x0000001f3f097899 */ /* 0x000fe20008011408 */
[----:B------:R-:W-:-:S03]  /*0d10*/  ULDC.64 UR10, c[0x0][0x750] ;  /* 0x0001d400000a7ab9 */ /* 0x000fc60000000a00 */
[----:B------:R-:W-:Y:S01]  /*0d20*/  ULEA.HI UR9, UR9, UR8, URZ, 0x6 ;  /* 0x0000000809097291 */ /* 0x000fe2000f8f303f */
[----:B----4-:R-:W-:-:S13]  /*0d30*/  ISETP.NE.AND P3, PT, R0, 0x1, PT ;  /* 0x000000010000780c */ /* 0x010fda0003f65270 */
[----:B01----:R-:W0:Y:S01]  /*0d40*/  @P3 LDC R3, c[0x0][0x10] ;  /* 0x00000400ff033b82 */ /* 0x003e220000000800 */
[----:B------:R-:W-:Y:S02]  /*0d50*/  @P3 IMAD.MOV.U32 R17, RZ, RZ, RZ ;  /* 0x000000ffff113224 */ /* 0x000fe400078e00ff */
[----:B------:R-:W-:-:S05]  /*0d60*/  @P3 IMAD.MOV.U32 R5, RZ, RZ, RZ ;  /* 0x000000ffff053224 */ /* 0x000fca00078e00ff */
[----:B------:R-:W1:Y:S01]  /*0d70*/  @!P3 LDC R9, c[0x0][0xc] ;  /* 0x00000300ff09bb82 */ /* 0x000e620000000800 */
[----:B------:R-:W-:Y:S01]  /*0d80*/  ULDC UR6, c[0x0][0xc] ;  /* 0x0000030000067ab9 */ /* 0x000fe20000000800 */
[----:B------:R-:W-:Y:S02]  /*0d90*/  ULDC UR7, c[0x0][0x10] ;  /* 0x0000040000077ab9 */ /* 0x000fe40000000800 */
[----:B------:R-:W-:-:S04]  /*0da0*/  UIMAD.WIDE.U32 UR6, UR6, UR7, URZ ;  /* 0x00000007060672a5 */ /* 0x000fc8000f8e003f */
[----:B------:R-:W4:Y:S01]  /*0db0*/  LDC R8, c[0x0][0x14] ;  /* 0x00000500ff087b82 */ /* 0x000f220000000800 */
[----:B0-----:R-:W-:-:S04]  /*0dc0*/  @P3 IMAD.WIDE.U32 R2, R3, UR13, R16 ;  /* 0x0000000d03023c25 */ /* 0x001fc8000f8e0010 */
[----:B------:R-:W-:Y:S02]  /*0dd0*/  @P3 IMAD.IADD R3, R3, 0x1, R5 ;  /* 0x0000000103033824 */ /* 0x000fe400078e0205 */
[----:B------:R-:W-:Y:S02]  /*0de0*/  IMAD.MOV.U32 R5, RZ, RZ, RZ ;  /* 0x000000ffff057224 */ /* 0x000fe400078e00ff */
[----:B-1----:R-:W-:-:S04]  /*0df0*/  @!P3 IMAD.WIDE.U32 R4, R16, R9, R4 ;  /* 0x000000091004b225 */ /* 0x002fc800078e0004 */
[----:B------:R-:W-:Y:S02]  /*0e00*/  @!P3 IMAD.MOV.U32 R2, RZ, RZ, R4 ;  /* 0x000000ffff02b224 */ /* 0x000fe400078e0004 */
[C---:B----4-:R-:W-:Y:S02]  /*0e10*/  IMAD R21, R8.reuse, UR7, RZ ;  /* 0x0000000708157c24 */ /* 0x050fe4000f8e02ff */
[----:B------:R-:W-:Y:S01]  /*0e20*/  IMAD.WIDE.U32 R8, R8, UR6, RZ ;  /* 0x0000000608087c25 */ /* 0x000fe2000f8e00ff */
[----:B------:R-:W-:-:S03]  /*0e30*/  USHF.R.S32.HI UR6, URZ, 0x6, UR9 ;  /* 0x000000063f067899 */ /* 0x000fc60008011409 */
[----:B------:R-:W-:Y:S02]  /*0e40*/  @!P3 IMAD.MOV.U32 R3, RZ, RZ, R5 ;  /* 0x000000ffff03b224 */ /* 0x000fe400078e0005 */
[----:B------:R-:W-:Y:S01]  /*0e50*/  IMAD.IADD R0, R9, 0x1, R21 ;  /* 0x0000000109007824 */ /* 0x000fe200078e0215 */
[----:B------:R-:W-:Y:S06]  /*0e60*/  @P0 BRA `(.L_x_12) ;  /* 0x0000000000200947 */ /* 0x000fec0003800000 */
[----:B------:R-:W-:Y:S01]  /*0e70*/  UISETP.GE.U32.AND UP0, UPT, UR6, 0x9, UPT ;  /* 0x000000090600788c */ /* 0x000fe2000bf06070 */
[----:B------:R-:W-:Y:S01]  /*0e80*/  IADD3 R2, P0, R2, R8, RZ ;  /* 0x0000000802027210 */ /* 0x000fe20007f1e0ff */
[----:B------:R-:W-:-:S04]  /*0e90*/  UIMAD.WIDE.U32 UR4, UR6, 0x38e38e39, URZ ;  /* 0x38e38e39060478a5 */ /* 0x000fc8000f8e003f */
[----:B------:R-:W-:Y:S01]  /*0ea0*/  USHF.R.U32.HI UR5, URZ, 0x1, UR5 ;  /* 0x000000013f057899 */ /* 0x000fe20008011605 */
[----:B------:R-:W-:Y:S02]  /*0eb0*/  IMAD.X R3, R0, 0x1, R3, P0 ;  /* 0x0000000100037824 */ /* 0x000fe400000e0603 */
[----:B------:R-:W-:Y:S02]  /*0ec0*/  UMOV UR4, URZ ;  /* 0x0000003f00047c82 */ /* 0x000fe40008000000 */
[----:B------:R-:W-:Y:S02]  /*0ed0*/  @UP0 ULOP3.LUT UR4, UR5, 0x1, URZ, 0xc0, !UPT ;  /* 0x0000000105040892 */ /* 0x000fe4000f8ec03f */
[----:B------:R-:W-:-:S12]  /*0ee0*/  UIMAD UR5, UR5, -0x9, UR6 ;  /* 0xfffffff7050578a4 */ /* 0x000fd8000f8e0206 */
.L_x_12:
[----:B------:R-:W-:Y:S01]  /*0ef0*/  ISETP.GE.U32.AND P0, PT, R2, UR10, PT ;  /* 0x0000000a02007c0c */ /* 0x000fe2000bf06070 */
[----:B------:R-:W-:Y:S01]  /*0f00*/  IMAD.MOV.U32 R6, RZ, RZ, -0x1 ;  /* 0xffffffffff067424 */ /* 0x000fe200078e00ff */
[----:B------:R-:W-:Y:S01]  /*0f10*/  PRMT R20, RZ, 0x7610, R20 ;  /* 0x00007610ff147816 */ /* 0x000fe20000000014 */
[----:B------:R-:W-:Y:S01]  /*0f20*/  IMAD.MOV.U32 R4, RZ, RZ, -0x1 ;  /* 0xffffffffff047424 */ /* 0x000fe200078e00ff */
[----:B------:R-:W-:Y:S01]  /*0f30*/  ISETP.GE.U32.AND.EX P0, PT, R3, UR11, PT, P0 ;  /* 0x0000000b03007c0c */ /* 0x000fe2000bf06100 */
[----:B------:R-:W-:-:S12]  /*0f40*/  IMAD.MOV.U32 R5, RZ, RZ, -0x1 ;  /* 0xffffffffff057424 */ /* 0x000fd800078e00ff */
[----:B------:R-:W-:Y:S05]  /*0f50*/  @P0 BRA `(.L_x_13) ;  /* 0x0000000400240947 */ /* 0x000fea0003800000 */
[----:B------:R-:W0:Y:S01]  /*0f60*/  LDC.64 R28, c[0x0][0x728] ;  /* 0x0001ca00ff1c7b82 */ /* 0x000e220000000a00 */
[----:B------:R-:W-:Y:S02]  /*0f70*/  IMAD.MOV.U32 R4, RZ, RZ, R2 ;  /* 0x000000ffff047224 */ /* 0x000fe400078e0002 */
[----:B------:R-:W-:-:S05]  /*0f80*/  IMAD.MOV.U32 R5, RZ, RZ, R3 ;  /* 0x000000ffff057224 */ /* 0x000fca00078e0003 */
[----:B------:R-:W1:Y:S08]  /*0f90*/  LDC R6, c[0x0][0x730] ;  /* 0x0001cc00ff067b82 */ /* 0x000e700000000800 */
[----:B------:R-:W4:Y:S01]  /*0fa0*/  LDC.64 R30, c[0x0][0x720] ;  /* 0x0001c800ff1e7b82 */ /* 0x000f220000000a00 */
[----:B0-----:R-:W-:-:S04]  /*0fb0*/  ISETP.NE.U32.AND P0, PT, R28, RZ, PT ;  /* 0x000000ff1c00720c */ /* 0x001fc80003f05070 */
[----:B------:R-:W-:-:S13]  /*0fc0*/  ISETP.NE.AND.EX P0, PT, R29, RZ, PT, P0 ;  /* 0x000000ff1d00720c */ /* 0x000fda0003f05300 */
[----:B-1--4-:R-:W-:Y:S05]  /*0fd0*/  @!P0 BRA `(.L_x_14) ;  /* 0x0000000000288947 */ /* 0x012fea0003800000 */
[----:B------:R-:W0:Y:S02]  /*0fe0*/  LDC R23, c[0x0][0x734] ;  /* 0x0001cd00ff177b82 */ /* 0x000e240000000800 */
[----:B0-----:R-:W-:-:S05]  /*0ff0*/  IADD3 R23, P0, R2, R23, RZ ;  /* 0x0000001702177210 */ /* 0x001fca0007f1e0ff */
[----:B------:R-:W-:-:S04]  /*1000*/  IMAD.X R27, RZ, RZ, R3, P0 ;  /* 0x000000ffff1b7224 */ /* 0x000fc800000e0603 */
[----:B------:R-:W-:-:S04]  /*1010*/  IMAD.WIDE.U32 R4, R27, R28, RZ ;  /* 0x0000001c1b047225 */ /* 0x000fc800078e00ff */
[----:B------:R-:W-:-:S04]  /*1020*/  IMAD.WIDE.U32 R20, P0, R23, R29, R4 ;  /* 0x0000001d17147225 */ /* 0x000fc80007800004 */
[----:B------:R-:W-:-:S04]  /*1030*/  IMAD.WIDE.U32 R4, R23, R28, RZ ;  /* 0x0000001c17047225 */ /* 0x000fc800078e00ff */
[----:B------:R-:W-:Y:S01]  /*1040*/  IMAD.X R23, RZ, RZ, RZ, P0 ;  /* 0x000000ffff177224 */ /* 0x000fe200000e06ff */
[----:B------:R-:W-:Y:S01]  /*1050*/  IADD3 RZ, P0, R5, R20, RZ ;  /* 0x0000001405ff7210 */ /* 0x000fe20007f1e0ff */
[----:B------:R-:W-:-:S04]  /*1060*/  IMAD.MOV.U32 R22, RZ, RZ, R21 ;  /* 0x000000ffff167224 */ /* 0x000fc800078e0015 */
[----:B------:R-:W-:-:S08]  /*1070*/  IMAD.WIDE.U32.X R4, R27, R29, R22, P0 ;  /* 0x0000001d1b047225 */ /* 0x000fd000000e0416 */
.L_x_14:
[----:B------:R-:W0:Y:S01]  /*1080*/  LDC.64 R32, c[0x0][0x740] ;  /* 0x0001d000ff207b82 */ /* 0x000e220000000a00 */
[-CC-:B------:R-:W-:Y:S01]  /*1090*/  SHF.R.U64 R36, R4, R6.reuse, R5.reuse ;  /* 0x0000000604247219 */ /* 0x180fe20000001205 */
[----:B------:R-:W-:Y:S01]  /*10a0*/  IMAD.MOV.U32 R37, RZ, RZ, 0x1 ;  /* 0x00000001ff257424 */ /* 0x000fe200078e00ff */
[----:B------:R-:W-:Y:S02]  /*10b0*/  SHF.R.U32.HI R4, RZ, R6, R5 ;  /* 0x00000006ff047219 */ /* 0x000fe40000011605 */
[----:B------:R-:W-:-:S03]  /*10c0*/  IADD3 R21, P0, RZ, -R36, RZ ;  /* 0x80000024ff157210 */ /* 0x000fc60007f1e0ff */
[----:B------:R-:W1:Y:S02]  /*10d0*/  LDC R20, c[0x0][0x718] ;  /* 0x0001c600ff147b82 */ /* 0x000e640000000800 */
[----:B------:R-:W-:-:S04]  /*10e0*/  IMAD.X R5, RZ, RZ, ~R4, P0 ;  /* 0x000000ffff057224 */ /* 0x000fc800000e0e04 */
[-C--:B------:R-:W-:Y:S02]  /*10f0*/  IMAD R6, R5, R30.reuse, RZ ;  /* 0x0000001e05067224 */ /* 0x080fe400078e02ff */
[----:B------:R-:W4:Y:S01]  /*1100*/  LDC R23, c[0x0][0x708] ;  /* 0x0001c200ff177b82 */ /* 0x000f220000000800 */
[----:B------:R-:W-:-:S04]  /*1110*/  IMAD.WIDE.U32 R4, R21, R30, R2 ;  /* 0x0000001e15047225 */ /* 0x000fc800078e0002 */
[----:B------:R-:W-:-:S03]  /*1120*/  IMAD R21, R21, R31, R6 ;  /* 0x0000001f15157224 */ /* 0x000fc600078e0206 */
[----:B------:R-:W2:Y:S01]  /*1130*/  LDC R28, c[0x0][0x758] ;  /* 0x0001d600ff1c7b82 */ /* 0x000ea20000000800 */
[----:B------:R-:W-:Y:S01]  /*1140*/  IMAD.IADD R5, R5, 0x1, R21 ;  /* 0x0000000105057824 */ /* 0x000fe200078e0215 */
[----:B0-----:R-:W-:Y:S01]  /*1150*/  ISETP.NE.U32.AND P0, PT, R32, RZ, PT ;  /* 0x000000ff2000720c */ /* 0x001fe20003f05070 */
[----:B------:R-:W-:-:S03]  /*1160*/  IMAD.MOV.U32 R21, RZ, RZ, -0x1 ;  /* 0xffffffffff157424 */ /* 0x000fc600078e00ff */
[----:B------:R-:W-:Y:S02]  /*1170*/  ISETP.NE.AND.EX P0, PT, R33, RZ, PT, P0 ;  /* 0x000000ff2100720c */ /* 0x000fe40003f05300 */
[----:B------:R-:W0:Y:S01]  /*1180*/  LDC R31, c[0x0][0x700] ;  /* 0x0001c000ff1f7b82 */ /* 0x000e220000000800 */
[-CC-:B-1----:R-:W-:Y:S02]  /*1190*/  SHF.R.U64 R29, R4, R20.reuse, R5.reuse ;  /* 0x00000014041d7219 */ /* 0x182fe40000001205 */
[----:B------:R-:W-:-:S05]  /*11a0*/  SHF.R.U32.HI R4, RZ, R20, R5 ;  /* 0x00000014ff047219 */ /* 0x000fca0000011605 */
[----:B------:R-:W1:Y:S01]  /*11b0*/  LDC R30, c[0x0][0x748] ;  /* 0x0001d200ff1e7b82 */ /* 0x000e620000000800 */
[-CC-:B----4-:R-:W-:Y:S02]  /*11c0*/  SHF.R.U64 R39, R29, R23.reuse, R4.reuse ;  /* 0x000000171d277219 */ /* 0x190fe40000001204 */
[----:B------:R-:W-:-:S05]  /*11d0*/  SHF.R.U32.HI R5, RZ, R23, R4 ;  /* 0x00000017ff057219 */ /* 0x000fca0000011604 */
[----:B------:R-:W4:Y:S01]  /*11e0*/  LDC R35, c[0x0][0x738] ;  /* 0x0001ce00ff237b82 */ /* 0x000f220000000800 */
[-C--:B--2---:R-:W-:Y:S02]  /*11f0*/  SHF.L.U32 R4, R21, R28.reuse, RZ ;  /* 0x0000001c15047219 */ /* 0x084fe400000006ff */
[--C-:B------:R-:W-:Y:S02]  /*1200*/  SHF.R.U64 R38, R39, R28, R5.reuse ;  /* 0x0000001c27267219 */ /* 0x100fe40000001205 */
[----:B------:R-:W-:Y:S02]  /*1210*/  LOP3.LUT R6, RZ, R4, RZ, 0x33, !PT ;  /* 0x00000004ff067212 */ /* 0x000fe400078e33ff */
[----:B------:R-:W-:Y:S01]  /*1220*/  SHF.R.U32.HI R5, RZ, R28, R5 ;  /* 0x0000001cff057219 */ /* 0x000fe20000011605 */
[----:B------:R-:W2:Y:S01]  /*1230*/  LDC R34, c[0x0][0x710] ;  /* 0x0001c400ff227b82 */ /* 0x000ea20000000800 */
[----:B------:R-:W-:Y:S01]  /*1240*/  IMAD.MOV.U32 R4, RZ, RZ, R38 ;  /* 0x000000ffff047224 */ /* 0x000fe200078e0026 */
[----:B------:R-:W-:Y:S06]  /*1250*/  @!P0 BRA `(.L_x_15) ;  /* 0x0000000000288947 */ /* 0x000fec0003800000 */
[----:B------:R-:W3:Y:S02]  /*1260*/  LDC R23, c[0x0][0x74c] ;  /* 0x0001d300ff177b82 */ /* 0x000ee40000000800 */
[----:B---3--:R-:W-:-:S05]  /*1270*/  IADD3 R23, P0, R38, R23, RZ ;  /* 0x0000001726177210 */ /* 0x008fca0007f1e0ff */
        /* <DEDUP_REMOVED lines=8> */
.L_x_15:
[----:B-1----:R-:W-:Y:S01]  /*1300*/  SHF.R.U64 R17, R4, R30, R5 ;  /* 0x0000001e04117219 */ /* 0x002fe20000001205 */
[----:B------:R-:W-:Y:S01]  /*1310*/  @P3 IMAD R24, R25, R26, R16 ;  /* 0x0000001a19183224 */ /* 0x000fe200078e0210 */
[----:B------:R-:W-:Y:S01]  /*1320*/  LOP3.LUT R5, R39, R6, RZ, 0xc0, !PT ;  /* 0x0000000627057212 */ /* 0x000fe200078ec0ff */
[----:B0-----:R-:W-:Y:S01]  /*1330*/  VIADD R6, R31, 0xffffffff ;  /* 0xffffffff1f067836 */ /* 0x001fe20000000000 */
[----:B------:R-:W-:Y:S01]  /*1340*/  SHF.L.U32 R4, R37, R28, RZ ;  /* 0x0000001c25047219 */ /* 0x000fe200000006ff */
[----:B------:R-:W-:-:S03]  /*1350*/  IMAD.MOV R20, RZ, RZ, -R17 ;  /* 0x000000ffff147224 */ /* 0x000fc600078e0a11 */
[----:B------:R-:W-:Y:S01]  /*1360*/  LOP3.LUT R29, R29, R6, RZ, 0xc0, !PT ;  /* 0x000000061d1d7212 */ /* 0x000fe200078ec0ff */
[----:B------:R-:W-:Y:S02]  /*1370*/  IMAD R5, R4, R17, R5 ;  /* 0x0000001104057224 */ /* 0x000fe400078e0205 */
[----:B----4-:R-:W-:Y:S02]  /*1380*/  IMAD R4, R20, R35, R38 ;  /* 0x0000002314047224 */ /* 0x010fe400078e0226 */
[----:B--2---:R-:W-:Y:S02]  /*1390*/  IMAD R6, R5, R34, R24 ;  /* 0x0000002205067224 */ /* 0x004fe400078e0218 */
[----:B------:R-:W-:Y:S02]  /*13a0*/  IMAD R5, R4, R31, R29 ;  /* 0x0000001f04057224 */ /* 0x000fe400078e021d */
[----:B------:R-:W-:-:S03]  /*13b0*/  IMAD.MOV.U32 R20, RZ, RZ, 0x1 ;  /* 0x00000001ff147424 */ /* 0x000fc600078e00ff */
[----:B------:R-:W-:Y:S02]  /*13c0*/  SEL R4, R5, R6, !P3 ;  /* 0x0000000605047207 */ /* 0x000fe40005800000 */
[----:B------:R-:W-:Y:S01]  /*13d0*/  SEL R6, R6, R5, !P3 ;  /* 0x0000000506067207 */ /* 0x000fe20005800000 */
[----:B------:R-:W-:-:S07]  /*13e0*/  IMAD.MOV.U32 R5, RZ, RZ, R36 ;  /* 0x000000ffff057224 */ /* 0x000fce00078e0024 */
.L_x_13:
[----:B------:R-:W-:Y:S05]  /*13f0*/  @!P1 BRA `(.L_x_16) ;  /* 0x00000000000c9947 */ /* 0x000fea0003800000 */
[----:B------:R-:W-:Y:S01]  /*1400*/  UCGABAR_WAIT ;  /* 0x0000000000007dc7 */ /* 0x000fe20008000000 */
[----:B------:R-:W-:Y:S01]  /*1410*/  CCTL.IVALL ;  /* 0x00000000ff00798f */ /* 0x000fe20002000000 */
[----:B------:R-:W-:Y:S05]  /*1420*/  BRA `(.L_x_17) ;  /* 0x0000000000047947 */ /* 0x000fea0003800000 */
.L_x_16:
[----:B------:R-:W-:Y:S06]  /*1430*/  BAR.SYNC.DEFER_BLOCKING 0x0 ;  /* 0x0000000000007b1d */ /* 0x000fec0000010000 */
.L_x_17:
[----:B------:R-:W-:Y:S05]  /*1440*/  @!P2 BRA `(.L_x_18) ;  /* 0x000000380000a947 */ /* 0x000fea0003800000 */
[----:B------:R-:W-:-:S13]  /*1450*/  ISETP.GT.U32.AND P0, PT, R40, 0x1, PT ;  /* 0x000000012800780c */ /* 0x000fda0003f04070 */
[----:B------:R-:W-:Y:S05]  /*1460*/  @P0 EXIT ;  /* 0x000000000000094d */ /* 0x000fea0003800000 */
.L_x_19:
[----:B------:R-:W-:-:S08]  /*1470*/  NOP ;  /* 0x0000000000007918 */ /* 0x000fd00000000000 */
[----:B------:R-:W0:Y:S02]  /*1480*/  USETMAXREG.TRY_ALLOC.CTAPOOL UP0, 0xe8 ;  /* 0x000000e8000079c8 */ /* 0x000e240008000600 */
[----:B0-----:R-:W-:-:S13]  /*1490*/  PLOP3.LUT P0, PT, PT, PT, UP0, 0x80, 0x0 ;  /* 0x000000000000781c */ /* 0x001fda0003f0f008 */
[----:B------:R-:W-:Y:S05]  /*14a0*/  @!P0 BRA `(.L_x_19) ;  /* 0xfffffffc00f08947 */ /* 0x000fea000383ffff */
[----:B------:R-:W-:-:S13]  /*14b0*/  LOP3.LUT P0, RZ, R20, 0xff, RZ, 0xc0, !PT ;  /* 0x000000ff14ff7812 */ /* 0x000fda000780c0ff */
[----:B------:R-:W-:Y:S05]  /*14c0*/  @!P0 EXIT ;  /* 0x000000000000894d */ /* 0x000fea0003800000 */
[CC--:B------:R-:W-:Y:S01]  /*14d0*/  LEA.HI R16, R18.reuse, R11.reuse, RZ, 0x2 ;  /* 0x0000000b12107211 */ /* 0x0c0fe200078f10ff */
[----:B------:R-:W0:Y:S01]  /*14e0*/  S2UR UR8, SR_CgaCtaId ;  /* 0x00000000000879c3 */ /* 0x000e220000008800 */
[----:B------:R-:W-:Y:S01]  /*14f0*/  LEA.HI R18, R18, R11, RZ, 0x5 ;  /* 0x0000000b12127211 */ /* 0x000fe200078f28ff */
[----:B------:R-:W-:Y:S01]  /*1500*/  UMOV UR7, 0x400 ;  /* 0x0000040000077882 */ /* 0x000fe20000000000 */
[--C-:B------:R-:W-:Y:S01]  /*1510*/  SHF.R.S32.HI R10, RZ, 0x2, R16.reuse ;  /* 0x00000002ff0a7819 */ /* 0x100fe20000011410 */
[----:B------:R-:W-:Y:S01]  /*1520*/  UIADD3 UR9, UR12, -0x1, URZ ;  /* 0xffffffff0c097890 */ /* 0x000fe2000fffe03f */
[----:B------:R-:W-:Y:S01]  /*1530*/  SHF.R.S32.HI R17, RZ, 0x1f, R16 ;  /* 0x0000001fff117819 */ /* 0x000fe20000011410 */
[----:B------:R-:W-:Y:S01]  /*1540*/  ULDC UR18, c[0x0][0x284] ;  /* 0x0000a10000127ab9 */ /* 0x000fe20000000800 */
[----:B------:R-:W-:Y:S01]  /*1550*/  SHF.R.S32.HI R18, RZ, 0x5, R18 ;  /* 0x00000005ff127819 */ /* 0x000fe20000011412 */
[----:B------:R-:W-:Y:S01]  /*1560*/  UISETP.NE.AND UP0, UPT, UR9, URZ, UPT ;  /* 0x0000003f0900728c */ /* 0x000fe2000bf05270 */
[----:B------:R-:W-:Y:S01]  /*1570*/  LEA.HI R17, R17, R10, RZ, 0x3 ;  /* 0x0000000a11117211 */ /* 0x000fe200078f18ff */
[----:B------:R-:W-:Y:S01]  /*1580*/  USHF.L.U32 UR21, UR6, 0x1, URZ ;  /* 0x0000000106157899 */ /* 0x000fe2000800063f */
[----:B------:R-:W-:Y:S01]  /*1590*/  LOP3.LUT R16, R16, 0xfffffffc, RZ, 0xc0, !PT ;  /* 0xfffffffc10107812 */ /* 0x000fe200078ec0ff */
[----:B------:R-:W-:Y:S01]  /*15a0*/  USEL UR11, URZ, 0x1, UP0 ;  /* 0x000000013f0b7887 */ /* 0x000fe20008000000 */
[----:B------:R-:W-:-:S02]  /*15b0*/  LOP3.LUT R17, R17, 0xfffffff8, RZ, 0xc0, !PT ;  /* 0xfffffff811117812 */ /* 0x000fc400078ec0ff */
[C---:B------:R-:W-:Y:S01]  /*15c0*/  LOP3.LUT P0, RZ, R11.reuse, 0x7, RZ, 0xc0, !PT ;  /* 0x000000070bff7812 */ /* 0x040fe2000780c0ff */
[----:B------:R-:W-:Y:S01]  /*15d0*/  IMAD.IADD R16, R11, 0x1, -R16 ;  /* 0x000000010b107824 */ /* 0x000fe200078e0a10 */
[----:B------:R-:W-:Y:S01]  /*15e0*/  LOP3.LUT R68, R7, 0x1, RZ, 0xfc, !PT ;  /* 0x0000000107447812 */ /* 0x000fe200078efcff */
[----:B------:R-:W-:Y:S01]  /*15f0*/  IMAD.IADD R17, R10, 0x1, -R17 ;  /* 0x000000010a117824 */ /* 0x000fe200078e0a11 */
[----:B------:R-:W-:Y:S01]  /*1600*/  LEA.HI R10, R11, R11, RZ, 0x1 ;  /* 0x0000000b0b0a7211 */ /* 0x000fe200078f08ff */
[----:B------:R-:W-:Y:S01]  /*1610*/  IMAD.U32 R69, RZ, RZ, UR11 ;  /* 0x0000000bff457e24 */ /* 0x000fe2000f8e00ff */
[----:B------:R-:W-:Y:S01]  /*1620*/  ISETP.LT.U32.AND P0, PT, R13, 0x2, !P0 ;  /* 0x000000020d00780c */ /* 0x000fe20004701070 */
[----:B------:R-:W-:Y:S01]  /*1630*/  IMAD R20, R18, -0x10, -R17 ;  /* 0xfffffff012147824 */ /* 0x000fe200078e0a11 */
[----:B------:R-:W-:Y:S01]  /*1640*/  LOP3.LUT R10, R10, 0x3ffffe, RZ, 0xc0, !PT ;  /* 0x003ffffe0a0a7812 */ /* 0x000fe200078ec0ff */
[----:B0-----:R-:W-:Y:S01]  /*1650*/  ULEA UR7, UR8, UR7, 0x18 ;  /* 0x0000000708077291 */ /* 0x001fe2000f8ec03f */
[----:B------:R-:W-:Y:S01]  /*1660*/  SEL R19, RZ, 0x1, !P0 ;  /* 0x00000001ff137807 */ /* 0x000fe20004000000 */
[----:B------:R-:W-:Y:S01]  /*1670*/  USHF.L.U32 UR8, UR9, 0x3, URZ ;  /* 0x0000000309087899 */ /* 0x000fe2000800063f */
[----:B------:R-:W-:Y:S01]  /*1680*/  VIADD R20, R20, UR18 ;  /* 0x0000001214147c36 */ /* 0x000fe20008000000 */
[----:B------:R-:W-:Y:S01]  /*1690*/  UIADD3 UR9, UR7, 0x180, URZ ;  /* 0x0000018007097890 */ /* 0x000fe2000fffe03f */
[----:B------:R-:W-:Y:S01]  /*16a0*/  IMAD.IADD R10, R11, 0x1, -R10 ;  /* 0x000000010b0a7824 */ /* 0x000fe200078e0a0a */
[----:B------:R-:W-:-:S02]  /*16b0*/  UIADD3 UR10, UR7, 0x12180, URZ ;  /* 0x00012180070a7890 */ /* 0x000fc4000fffe03f */
[----:B------:R-:W-:Y:S01]  /*16c0*/  USHF.R.U32.HI UR9, URZ, 0x4, UR9 ;  /* 0x000000043f097899 */ /* 0x000fe20008011609 */
[----:B------:R-:W-:Y:S01]  /*16d0*/  IMAD R10, R18, 0x2, R10 ;  /* 0x00000002120a7824 */ /* 0x000fe200078e020a */
[----:B------:R-:W-:Y:S02]  /*16e0*/  USHF.R.U32.HI UR10, URZ, 0x4, UR10 ;  /* 0x000000043f0a7899 */ /* 0x000fe4000801160a */
[----:B------:R-:W-:Y:S01]  /*16f0*/  UIADD3 UR22, UR7, 0xa0, URZ ;  /* 0x000000a007167890 */ /* 0x000fe2000fffe03f */
[--C-:B------:R-:W-:Y:S01]  /*1700*/  IMAD R11, R10, 0x8, R17.reuse ;  /* 0x000000080a0b7824 */ /* 0x100fe200078e0211 */
[----:B------:R-:W-:Y:S01]  /*1710*/  ULOP3.LUT UR8, UR8, 0x8, URZ, 0xc0, !UPT ;  /* 0x0000000808087892 */ /* 0x000fe2000f8ec03f */
[----:B------:R-:W-:Y:S01]  /*1720*/  IMAD R10, R18, 0x10, R17 ;  /* 0x00000010120a7824 */ /* 0x000fe200078e0211 */
[----:B------:R-:W-:Y:S01]  /*1730*/  VIMNMX R17, RZ, UR6, PT ;  /* 0x00000006ff117c48 */ /* 0x000fe2000bfe0100 */
[----:B------:R-:W-:Y:S01]  /*1740*/  ULOP3.LUT UR9, UR9, 0x3fff, URZ, 0xc0, !UPT ;  /* 0x00003fff09097892 */ /* 0x000fe2000f8ec03f */
[----:B------:R-:W-:Y:S01]  /*1750*/  IMAD.SHL.U32 R18, R11, 0x80, RZ ;  /* 0x000000800b127824 */ /* 0x000fe200078e00ff */
[----:B------:R-:W-:Y:S01]  /*1760*/  ULOP3.LUT UR10, UR10, 0x3fff, URZ, 0xc0, !UPT ;  /* 0x00003fff0a0a7892 */ /* 0x000fe2000f8ec03f */
[----:B------:R-:W-:Y:S01]  /*1770*/  IADD3 R17, -R17, UR6, RZ ;  /* 0x0000000611117c10 */ /* 0x000fe2000fffe1ff */
[----:B------:R-:W-:Y:S01]  /*1780*/  ULEA UR12, UR12, UR22, 0x3 ;  /* 0x000000160c0c7291 */ /* 0x000fe2000f8e183f */
[----:B------:R-:W-:Y:S01]  /*1790*/  SHF.R.S32.HI R11, RZ, 0x1f, R10 ;  /* 0x0000001fff0b7819 */ /* 0x000fe2000001140a */
[----:B------:R-:W-:-:S02]  /*17a0*/  ULOP3.LUT UR23, UR8, 0x8, URZ, 0x3c, !UPT ;  /* 0x0000000808177892 */ /* 0x000fc4000f8e3c3f */
[----:B------:R-:W-:Y:S02]  /*17b0*/  ULOP3.LUT UR13, UR8, 0x18, URZ, 0x3c, !UPT ;  /* 0x00000018080d7892 */ /* 0x000fe4000f8e3c3f */
[----:B------:R-:W-:Y:S02]  /*17c0*/  ULOP3.LUT UR14, UR9, 0x10000, URZ, 0xfc, !UPT ;  /* 0x00010000090e7892 */ /* 0x000fe4000f8efc3f */
[----:B------:R-:W-:-:S12]  /*17d0*/  ULOP3.LUT UR15, UR10, 0x10000, URZ, 0xfc, !UPT ;  /* 0x000100000a0f7892 */ /* 0x000fd8000f8efc3f */
.L_x_94:
[----:B------:R-:W-:Y:S01]  /*17e0*/  SHF.L.U32 R21, R69, 0x1f, RZ ;  /* 0x0000001f45157819 */ /* 0x000fe200000006ff */
[----:B------:R-:W-:Y:S01]  /*17f0*/  IMAD.MOV.U32 R55, RZ, RZ, RZ ;  /* 0x000000ffff377224 */ /* 0x000fe200078e00ff */
[----:B------:R-:W-:Y:S02]  /*1800*/  ISETP.GE.AND P1, PT, R17, 0x1, PT ;  /* 0x000000011100780c */ /* 0x000fe40003f26270 */
[----:B0-----:R-:W0:Y:S02]  /*1810*/  SYNCS.PHASECHK.TRANS64.TRYWAIT P0, [UR12+-0x8], R21 ;  /* 0xfffff815ff0075a7 */ /* 0x001e24000800014c */
[----:B0-23-5:R-:W-:Y:S09]  /*1820*/  @!P0 BRA `(.L_x_20) ;  /* 0x0000004800108947 */ /* 0x02dff20003800000 */
.L_x_121:
[----:B------:R-:W-:Y:S02]  /*1830*/  CS2R R24, SRZ ;  /* 0x0000000000187805 */ /* 0x000fe4000001ff00 */
[----:B------:R-:W-:Y:S02]  /*1840*/  CS2R R26, SRZ ;  /* 0x00000000001a7805 */ /* 0x000fe4000001ff00 */
[----:B------:R-:W-:Y:S02]  /*1850*/  CS2R R28, SRZ ;  /* 0x00000000001c7805 */ /* 0x000fe4000001ff00 */
[----:B------:R-:W-:Y:S02]  /*1860*/  CS2R R30, SRZ ;  /* 0x00000000001e7805 */ /* 0x000fe4000001ff00 */
[----:B------:R-:W-:Y:S02]  /*1870*/  CS2R R32, SRZ ;  /* 0x0000000000207805 */ /* 0x000fe4000001ff00 */
[----:B------:R-:W-:-:S02]  /*1880*/  CS2R R34, SRZ ;  /* 0x0000000000227805 */ /* 0x000fc4000001ff00 */
        /* <DEDUP_REMOVED lines=8> */
[----:B------:R-:W-:Y:S01]  /*1910*/  CS2R R52, SRZ ;  /* 0x0000000000347805 */ /* 0x000fe2000001ff00 */
[----:B------:R-:W-:Y:S01]  /*1920*/  IMAD.MOV.U32 R54, RZ, RZ, RZ ;  /* 0x000000ffff367224 */ /* 0x000fe200078e00ff */
[----:B------:R-:W-:Y:S06]  /*1930*/  @!P1 BRA `(.L_x_21) ;  /* 0x0000000400049947 */ /* 0x000fec0003800000 */
[----:B0-----:R-:W-:Y:S01]  /*1940*/  IMAD.MOV.U32 R21, RZ, RZ, R17 ;  /* 0x000000ffff157224 */ /* 0x001fe200078e0011 */
[----:B------:R-:W-:Y:S01]  /*1950*/  UPLOP3.LUT UP0, UPT, UPT, UPT, UPT, 0x40, 0x0 ;  /* 0x000000000000789c */ /* 0x000fe20003f0e870 */
[----:B------:R-:W-:Y:S01]  /*1960*/  IMAD.U32 R60, RZ, RZ, UR4 ;  /* 0x00000004ff3c7e24 */ /* 0x000fe2000f8e00ff */
[----:B------:R-:W-:Y:S01]  /*1970*/  UMOV UR18, UR5 ;  /* 0x0000000500127c82 */ /* 0x000fe20008000000 */
[----:B------:R-:W-:-:S08]  /*1980*/  IMAD.U32 R22, RZ, RZ, UR5 ;  /* 0x00000005ff167e24 */ /* 0x000fd0000f8e00ff */
.L_x_28:
[----:B------:R-:W-:-:S13]  /*1990*/  ISETP.NE.AND P1, PT, R68, 0x3, PT ;  /* 0x000000034400780c */ /* 0x000fda0003f25270 */
[----:B------:R-:W-:Y:S05]  /*19a0*/  @!P1 BRA `(.L_x_22) ;  /* 0x0000000000049947 */ /* 0x000fea0003800000 */
[----:B------:R-:W-:Y:S01]  /*19b0*/  BPT.TRAP 0x1 ;  /* 0x000000040000795c */ /* 0x000fe20000300000 */
.L_x_22:
[----:B------:R-:W-:Y:S01]  /*19c0*/  ULEA UR8, UR18, UR7, 0x3 ;  /* 0x0000000712087291 */ /* 0x000fe2000f8e183f */
[----:B------:R-:W-:-:S08]  /*19d0*/  SHF.L.U32 R23, R60, 0x1f, RZ ;  /* 0x0000001f3c177819 */ /* 0x000fd000000006ff */
[----:B------:R0:W1:Y:S01]  /*19e0*/  SYNCS.PHASECHK.TRANS64.TRYWAIT P0, [UR8], R23 ;  /* 0x00000017ff0075a7 */ /* 0x0000620008000148 */
[----:B------:R-:W-:Y:S05]  /*19f0*/  @!P1 BRA `(.L_x_23) ;  /* 0x0000000000049947 */ /* 0x000fea0003800000 */
[----:B------:R-:W-:Y:S01]  /*1a00*/  BPT.TRAP 0x1 ;  /* 0x000000040000795c */ /* 0x000fe20000300000 */
.L_x_23:
[----:B-1----:R-:W-:Y:S05]  /*1a10*/  @P0 BRA `(.L_x_24) ;  /* 0x0000000000080947 */ /* 0x002fea0003800000 */
[----:B------:R-:W1:Y:S02]  /*1a20*/  SYNCS.PHASECHK.TRANS64.TRYWAIT P0, [UR8], R23 ;  /* 0x00000017ff0075a7 */ /* 0x000e640008000148 */
[----:B-1----:R-:W-:Y:S05]  /*1a30*/  @!P0 BRA `(.L_x_25) ;  /* 0x0000004400a48947 */ /* 0x002fea0003800000 */
.L_x_24:
[----:B------:R-:W-:Y:S02]  /*1a40*/  USHF.L.U32 UR8, UR18, 0xa, URZ ;  /* 0x0000000a12087899 */ /* 0x000fe4000800063f */
[----:B------:R-:W-:Y:S02]  /*1a50*/  ULEA UR19, UR18, UR14, 0x9 ;  /* 0x0000000e12137291 */ /* 0x000fe4000f8e483f */
[----:B------:R-:W-:Y:S02]  /*1a60*/  UIADD3 UR20, UR8, UR15, URZ ;  /* 0x0000000f08147290 */ /* 0x000fe4000fffe03f */
[----:B-1----:R-:W-:Y:S01]  /*1a70*/  LEA.HI.SX32 R56, R18, UR8, 0x1d ;  /* 0x0000000812387c11 */ /* 0x002fe2000f8feaff */
[----:B------:R-:W-:Y:S01]  /*1a80*/  UMOV UR9, 0x40000040 ;  /* 0x4000004000097882 */ /* 0x000fe20000000000 */
[----:B------:R-:W-:Y:S01]  /*1a90*/  UMOV UR11, 0x40000040 ;  /* 0x40000040000b7882 */ /* 0x000fe20000000000 */
[----:B------:R-:W-:Y:S02]  /*1aa0*/  UMOV UR8, UR19 ;  /* 0x0000001300087c82 */ /* 0x000fe40008000000 */
[----:B------:R-:W-:Y:S01]  /*1ab0*/  UMOV UR10, UR20 ;  /* 0x00000014000a7c82 */ /* 0x000fe20008000000 */
[----:B------:R-:W1:Y:S02]  /*1ac0*/  LDS.128 R56, [R56+UR7+0x36180] ;  /* 0x0361800738387984 */ /* 0x000e640008000c00 */
[----:B-1----:R-:W-:-:S06]  /*1ad0*/  WARPGROUP.ARRIVE ;  /* 0x00000000000079c5 */ /* 0x002fcc0000000000 */
[----:B------:R-:W-:Y:S01]  /*1ae0*/  HGMMA.SP.64x64x32.F32.BF16 R24, gdesc[UR8], R24, UP0, R56, 0x0 ;  /* 0x08e03800081879f0 */ /* 0x000fe2000bf01a18 */
[----:B------:R-:W-:Y:S02]  /*1af0*/  UIADD3 UR8, UR19, 0x2, URZ ;  /* 0x0000000213087890 */ /* 0x000fe4000fffe03f */
[----:B------:R-:W-:Y:S01]  /*1b00*/  UIADD3 UR10, UR20, 0x4, URZ ;  /* 0x00000004140a7890 */ /* 0x000fe2000fffe03f */
[----:B------:R-:W-:Y:S01]  /*1b10*/  UMOV UR9, 0x40000040 ;  /* 0x4000004000097882 */ /* 0x000fe20000000000 */
[----:B------:R-:W-:-:S07]  /*1b20*/  UMOV UR11, 0x40000040 ;  /* 0x40000040000b7882 */ /* 0x000fce0000000000 */
[----:B------:R-:W-:Y:S01]  /*1b30*/  HGMMA.SP.64x64x32.F32.BF16 R24, gdesc[UR8], R24, R57, 0x0 ;  /* 0x08e03900081879f0 */ /* 0x000fe20008701a18 */
        /* <DEDUP_REMOVED lines=9> */
[----:B------:R-:W-:Y:S03]  /*1bd0*/  HGMMA.SP.64x64x32.F32.BF16 R24, gdesc[UR8], R24, R59, 0x0, gsb0 ;  /* 0x08e03b00081879f0 */ /* 0x000fe60008001a18 */
[----:B------:R-:W-:Y:S02]  /*1be0*/  WARPGROUP.DEPBAR.LE gsb0, 0x0 ;  /* 0x00008000000079c5 */ /* 0x000fe40000010000 */
[----:B------:R-:W-:Y:S05]  /*1bf0*/  @!P1 BRA `(.L_x_26) ;  /* 0x0000000000049947 */ /* 0x000fea0003800000 */
[----:B------:R-:W-:Y:S01]  /*1c00*/  BPT.TRAP 0x1 ;  /* 0x000000040000795c */ /* 0x000fe20000300000 */
.L_x_26:
[----:B------:R-:W-:-:S13]  /*1c10*/  LOP3.LUT P0, RZ, R12, R19, RZ, 0xc0, !PT ;  /* 0x000000130cff7212 */ /* 0x000fda000780c0ff */
[----:B0-----:R-:W-:-:S05]  /*1c20*/  @P0 LEA R23, R22, UR7, 0x3 ;  /* 0x0000000716170c11 */ /* 0x001fca000f8e18ff */
[----:B------:R-:W-:-:S05]  /*1c30*/  @P0 VIADD R56, R23, 0x48 ;  /* 0x0000004817380836 */ /* 0x000fca0000000000 */
[----:B------:R-:W-:-:S04]  /*1c40*/  @P0 PRMT R56, R13, 0x654, R56 ;  /* 0x000006540d380816 */ /* 0x000fc80000000038 */
[----:B------:R0:W-:Y:S01]  /*1c50*/  @P0 SYNCS.ARRIVE.TRANS64.RED.A1T0 RZ, [R56+URZ], RZ ;  /* 0x000000ff38ff09a7 */ /* 0x0001e2000810043f */
[----:B------:R-:W-:-:S13]  /*1c60*/  ISETP.GT.U32.AND P0, PT, R7, 0x1, PT ;  /* 0x000000010700780c */ /* 0x000fda0003f04070 */
[----:B0-----:R-:W-:Y:S05]  /*1c70*/  @P0 BRA `(.L_x_27) ;  /* 0x0000000000040947 */ /* 0x001fea0003800000 */
[----:B------:R-:W-:Y:S01]  /*1c80*/  BPT.TRAP 0x1 ;  /* 0x000000040000795c */ /* 0x000fe20000300000 */
.L_x_27:
[----:B------:R-:W-:Y:S01]  /*1c90*/  UIADD3 UR18, UR18, 0x1, URZ ;  /* 0x0000000112127890 */ /* 0x000fe2000fffe03f */
[C---:B------:R-:W-:Y:S01]  /*1ca0*/  ISETP.GT.AND P1, PT, R21.reuse, 0x1, PT ;  /* 0x000000011500780c */ /* 0x040fe20003f24270 */
[----:B------:R-:W-:Y:S02]  /*1cb0*/  VIADD R22, R22, 0x1 ;  /* 0x0000000116167836 */ /* 0x000fe40000000000 */
[----:B------:R-:W-:Y:S01]  /*1cc0*/  UISETP.NE.AND UP0, UPT, UR18, 0x9, UPT ;  /* 0x000000091200788c */ /* 0x000fe2000bf05270 */
[----:B------:R-:W-:Y:S02]  /*1cd0*/  VIADD R21, R21, 0xffffffff ;  /* 0xffffffff15157836 */ /* 0x000fe40000000000 */
[C---:B------:R-:W-:Y:S01]  /*1ce0*/  ISETP.NE.AND P0, PT, R22.reuse, 0x9, PT ;  /* 0x000000091600780c */ /* 0x040fe20003f05270 */
[----:B------:R-:W-:Y:S02]  /*1cf0*/  USEL UR8, URZ, 0x1, UP0 ;  /* 0x000000013f087887 */ /* 0x000fe40008000000 */
[----:B------:R-:W-:Y:S01]  /*1d00*/  USEL UR18, UR18, URZ, UP0 ;  /* 0x0000003f12127287 */ /* 0x000fe20008000000 */
[----:B------:R-:W-:Y:S01]  /*1d10*/  SEL R22, R22, RZ, P0 ;  /* 0x000000ff16167207 */ /* 0x000fe20000000000 */
[----:B------:R-:W-:-:S02]  /*1d20*/  UPLOP3.LUT UP0, UPT, UPT, UPT, UPT, 0x80, 0x0 ;  /* 0x000000000000789c */ /* 0x000fc40003f0f070 */
[----:B------:R-:W-:Y:S01]  /*1d30*/  LOP3.LUT R60, R60, UR8, RZ, 0x3c, !PT ;  /* 0x000000083c3c7c12 */ /* 0x000fe2000f8e3cff */
[----:B------:R-:W-:Y:S08]  /*1d40*/  @P1 BRA `(.L_x_28) ;  /* 0xfffffffc00101947 */ /* 0x000ff0000383ffff */
.L_x_21:
[----:B0-----:R-:W-:Y:S01]  /*1d50*/  IMAD.U32 R22, RZ, RZ, UR23 ;  /* 0x00000017ff167e24 */ /* 0x001fe2000f8e00ff */
[----:B------:R-:W-:Y:S01]  /*1d60*/  SHF.L.U32 R21, R69, 0x1f, RZ ;  /* 0x0000001f45157819 */ /* 0x000fe200000006ff */
[----:B------:R-:W-:Y:S01]  /*1d70*/  UIADD3 UR5, UR5, UR21, URZ ;  /* 0x0000001505057290 */ /* 0x000fe2000fffe03f */
[----:B------:R-:W0:Y:S01]  /*1d80*/  LDC R58, c[0x0][0x288] ;  /* 0x0000a200ff3a7b82 */ /* 0x000e220000000800 */
[----:B------:R-:W-:Y:S01]  /*1d90*/  UISETP.GE.U32.AND UP1, UPT, UR21, 0x9, UPT ;  /* 0x000000091500788c */ /* 0x000fe2000bf26070 */
[----:B------:R-:W-:Y:S01]  /*1da0*/  SHF.R.S32.HI R60, RZ, 0x1f, R5 ;  /* 0x0000001fff3c7819 */ /* 0x000fe20000011405 */
[----:B------:R-:W-:Y:S02]  /*1db0*/  UISETP.GT.U32.AND UP0, UPT, UR5, 0x8, UPT ;  /* 0x000000080500788c */ /* 0x000fe4000bf04070 */
[----:B------:R-:W-:Y:S02]  /*1dc0*/  UIMAD.WIDE.U32 UR8, UR5, 0x38e38e39, URZ ;  /* 0x38e38e39050878a5 */ /* 0x000fe4000f8e003f */
[----:B------:R-:W-:Y:S01]  /*1dd0*/  UISETP.LT.U32.AND UP0, UPT, UR21, 0x9, UP0 ;  /* 0x000000091500788c */ /* 0x000fe20008701070 */
[----:B------:R1:W-:Y:S01]  /*1de0*/  SYNCS.ARRIVE.TRANS64.A1T0 RZ, [R22+UR22], RZ ;  /* 0x000000ff16ff79a7 */ /* 0x0003e20008100016 */
[----:B------:R-:W-:-:S02]  /*1df0*/  WARPGROUP.DEPBAR.LE gsb0, 0x0 ;  /* 0x00008000000079c5 */ /* 0x000fc40000010000 */
[----:B------:R-:W-:Y:S02]  /*1e00*/  USEL UR10, URZ, 0x1, !UP0 ;  /* 0x000000013f0a7887 */ /* 0x000fe4000c000000 */
[----:B------:R-:W-:Y:S02]  /*1e10*/  USHF.R.U32.HI UR8, URZ, 0x1, UR9 ;  /* 0x000000013f087899 */ /* 0x000fe40008011609 */
[----:B------:R-:W-:Y:S01]  /*1e20*/  ULOP3.LUT UR4, UR4, UR10, URZ, 0x3c, !UPT ;  /* 0x0000000a04047292 */ /* 0x000fe2000f8e3c3f */
[----:B------:R-:W4:Y:S01]  /*1e30*/  SYNCS.PHASECHK.TRANS64.TRYWAIT P0, [UR12+0x8], R21 ;  /* 0x00000815ff0075a7 */ /* 0x000f22000800014c */
[----:B------:R-:W-:Y:S02]  /*1e40*/  UIMAD UR5, UR8, -0x9, UR5 ;  /* 0xfffffff7080578a4 */ /* 0x000fe4000f8e0205 */
[----:B------:R-:W-:Y:S01]  /*1e50*/  @UP1 ULOP3.LUT UR4, UR4, 0x1, UR8, 0x78, !UPT ;  /* 0x0000000104041892 */ /* 0x000fe2000f8e7808 */
[----:B01--4-:R-:W-:Y:S11]  /*1e60*/  @!P0 BRA `(.L_x_29) ;  /* 0x0000004000b08947 */ /* 0x013ff60003800000 */
.L_x_122:
[----:B------:R-:W-:Y:S01]  /*1e70*/  ULDC.64 UR8, c[0x0][0x6d0] ;  /* 0x0001b40000087ab9 */ /* 0x000fe20000000a00 */
[----:B------:R-:W-:Y:S02]  /*1e80*/  IMAD.SHL.U32 R64, R6, 0x40, RZ ;  /* 0x0000004006407824 */ /* 0x000fe400078e00ff */
[----:B0-----:R-:W-:Y:S02]  /*1e90*/  IMAD R22, R60, UR8, RZ ;  /* 0x000000083c167c24 */ /* 0x001fe4000f8e02ff */
[C---:B------:R-:W-:Y:S01]  /*1ea0*/  IMAD.WIDE.U32 R56, R5.reuse, UR8, R10 ;  /* 0x0000000805387c25 */ /* 0x040fe2000f8e000a */
[----:B------:R-:W-:Y:S01]  /*1eb0*/  ULDC UR8, c[0x0][0x284] ;  /* 0x0000a10000087ab9 */ /* 0x000fe20000000800 */
[----:B------:R-:W-:Y:S02]  /*1ec0*/  SHF.R.S32.HI R65, RZ, 0x1f, R64 ;  /* 0x0000001fff417819 */ /* 0x000fe40000011440 */
[----:B------:R-:W-:Y:S01]  /*1ed0*/  IMAD.SHL.U32 R21, R4, 0x40, RZ ;  /* 0x0000004004157824 */ /* 0x000fe200078e00ff */
[C---:B------:R-:W-:Y:S01]  /*1ee0*/  ISETP.GE.AND P0, PT, R64.reuse, UR8, PT ;  /* 0x0000000840007c0c */ /* 0x040fe2000bf06270 */
[----:B------:R-:W-:Y:S01]  /*1ef0*/  IMAD R59, R5, UR9, R22 ;  /* 0x00000009053b7c24 */ /* 0x000fe2000f8e0216 */
[----:B------:R-:W-:Y:S01]  /*1f00*/  IADD3 R56, P1, R64, R56, RZ ;  /* 0x0000003840387210 */ /* 0x000fe20007f3e0ff */
[----:B------:R-:W-:Y:S01]  /*1f10*/  IMAD.WIDE R22, R16, 0x2, RZ ;  /* 0x0000000210167825 */ /* 0x000fe200078e02ff */
[----:B------:R-:W-:-:S02]  /*1f20*/  ISETP.GE.OR P0, PT, R21, R58, P0 ;  /* 0x0000003a1500720c */ /* 0x000fc40000706670 */
[----:B------:R-:W-:Y:S01]  /*1f30*/  IADD3.X R57, R65, R57, R59, P1, !PT ;  /* 0x0000003941397210 */ /* 0x000fe20000ffe43b */
[----:B------:R-:W-:Y:S02]  /*1f40*/  IMAD R6, R16, -0x2, R58 ;  /* 0xfffffffe10067824 */ /* 0x000fe400078e023a */
[----:B------:R-:W-:-:S04]  /*1f50*/  IMAD.WIDE R66, R4, 0x40, R22 ;  /* 0x0000004004427825 */ /* 0x000fc800078e0216 */
[----:B------:R-:W-:-:S04]  /*1f60*/  IMAD.IADD R4, R6, 0x1, -R21 ;  /* 0x0000000106047824 */ /* 0x000fc800078e0a15 */
[----:B------:R-:W-:Y:S05]  /*1f70*/  @P0 BRA `(.L_x_30) ;  /* 0x0000002400900947 */ /* 0x000fea0003800000 */
[----:B------:R-:W0:Y:S01]  /*1f80*/  LDC.64 R74, c[0x0][0x6c8] ;  /* 0x0001b200ff4a7b82 */ /* 0x000e220000000a00 */
[----:B---3-5:R-:W-:Y:S01]  /*1f90*/  FSETP.NEU.AND P0, PT, R15, RZ, PT ;  /* 0x000000ff0f00720b */ /* 0x028fe20003f0d000 */
[----:B------:R-:W-:Y:S01]  /*1fa0*/  IMAD.IADD R70, R20, 0x1, -R64 ;  /* 0x0000000114467824 */ /* 0x000fe200078e0a40 */
[----:B------:R-:W-:Y:S01]  /*1fb0*/  ISETP.GT.AND P1, PT, R4, RZ, PT ;  /* 0x000000ff0400720c */ /* 0x000fe20003f24270 */
[----:B------:R-:W-:Y:S03]  /*1fc0*/  BSSY B0, `(.L_x_30) ;  /* 0x000025f000007945 */ /* 0x000fe60003800000 */
[----:B------:R-:W-:Y:S01]  /*1fd0*/  ISETP.GT.AND P5, PT, R70, RZ, P1 ;  /* 0x000000ff4600720c */ /* 0x000fe20000fa4270 */
[-C--:B0-----:R-:W-:Y:S02]  /*1fe0*/  IMAD R6, R67, R74.reuse, RZ ;  /* 0x0000004a43067224 */ /* 0x081fe400078e02ff */
[----:B------:R-:W-:-:S04]  /*1ff0*/  IMAD.WIDE.U32 R72, R66, R74, R56 ;  /* 0x0000004a42487225 */ /* 0x000fc800078e0038 */
[----:B------:R-:W-:-:S04]  /*2000*/  IMAD R21, R66, R75, R6 ;  /* 0x0000004b42157224 */ /* 0x000fc800078e0206 */
[----:B------:R-:W-:Y:S01]  /*2010*/  IMAD.IADD R61, R73, 0x1, R21 ;  /* 0x00000001493d7824 */ /* 0x000fe200078e0215 */
[----:B------:R-:W-:Y:S06]  /*2020*/  @!P0 BRA `(.L_x_31) ;  /* 0x0000001800a48947 */ /* 0x000fec0003800000 */
[----:B------:R-:W-:Y:S01]  /*2030*/  ULDC.64 UR8, c[0x0][0x6b8] ;  /* 0x0001ae0000087ab9 */ /* 0x000fe20000000a00 */
[----:B------:R-:W-:Y:S01]  /*2040*/  ULDC.64 UR18, c[0x0][0x6b0] ;  /* 0x0001ac0000127ab9 */ /* 0x000fe20000000a00 */
[----:B------:R-:W-:Y:S01]  /*2050*/  IMAD.WIDE.U32 R22, R5, UR8, R10 ;  /* 0x0000000805167c25 */ /* 0x000fe2000f8e000a */
[----:B------:R-:W-:Y:S01]  /*2060*/  ULDC.64 UR24, c[0x0][0x6a8] ;  /* 0x0001aa0000187ab9 */ /* 0x000fe20000000a00 */
[----:B------:R-:W0:Y:S01]  /*2070*/  LDC.64 R62, c[0x0][0x6b0] ;  /* 0x0001ac00ff3e7b82 */ /* 0x000e220000000a00 */
[----:B------:R-:W-:Y:S01]  /*2080*/  ULDC.64 UR10, c[0x0][0x6c0] ;  /* 0x0001b000000a7ab9 */ /* 0x000fe20000000a00 */
[----:B------:R-:W-:Y:S01]  /*2090*/  IMAD R6, R60, UR8, RZ ;  /* 0x000000083c067c24 */ /* 0x000fe2000f8e02ff */
[----:B------:R-:W-:Y:S01]  /*20a0*/  IADD3 R56, P0, R64, R22, RZ ;  /* 0x0000001640387210 */ /* 0x000fe20007f1e0ff */
[----:B------:R-:W-:Y:S02]  /*20b0*/  IMAD R21, R67, UR18, RZ ;  /* 0x0000001243157c24 */ /* 0x000fe4000f8e02ff */
[----:B------:R-:W-:-:S02]  /*20c0*/  IMAD R71, R5, UR9, R6 ;  /* 0x0000000905477c24 */ /* 0x000fc4000f8e0206 */
[----:B------:R-:W-:-:S03]  /*20d0*/  IMAD R67, R66, UR19, R21 ;  /* 0x0000001342437c24 */ /* 0x000fc6000f8e0215 */
[----:B------:R-:W-:-:S03]  /*20e0*/  IADD3.X R57, R65, R23, R71, P0, !PT ;  /* 0x0000001741397210 */ /* 0x000fc600007fe447 */
[----:B------:R-:W-:-:S04]  /*20f0*/  IMAD.WIDE.U32 R22, R66, UR18, R56 ;  /* 0x0000001242167c25 */ /* 0x000fc8000f8e0038 */
[----:B------:R-:W-:Y:S01]  /*2100*/  IMAD.IADD R21, R23, 0x1, R67 ;  /* 0x0000000117157824 */ /* 0x000fe200078e0243 */
[----:B------:R-:W-:-:S04]  /*2110*/  LEA R58, P0, R22, UR24, 0x2 ;  /* 0x00000018163a7c11 */ /* 0x000fc8000f8010ff */
[----:B------:R-:W-:-:S05]  /*2120*/  LEA.HI.X R59, R22, UR25, R21, 0x2, P0 ;  /* 0x00000019163b7c11 */ /* 0x000fca00080f1415 */
[----:B------:R-:W3:Y:S01]  /*2130*/  @P5 LDG.E.LTC128B R6, desc[UR16][R58.64] ;  /* 0x000000103a065981 */ /* 0x000ee2000c1e1920 */
[----:B------:R-:W-:Y:S01]  /*2140*/  IMAD.WIDE.U32 R22, R66, UR18, R64 ;  /* 0x0000001242167c25 */ /* 0x000fe2000f8e0040 */
[----:B------:R-:W-:Y:S01]  /*2150*/  LEA R60, P0, R72, UR10, 0x2 ;  /* 0x0000000a483c7c11 */ /* 0x000fe2000f8010ff */
[----:B------:R-:W-:Y:S01]  /*2160*/  BSSY B1, `(.L_x_32) ;  /* 0x0000016000017945 */ /* 0x000fe20003800000 */
[----:B------:R-:W-:Y:S02]  /*2170*/  IADD3 R22, P2, R10, R22, RZ ;  /* 0x000000160a167210 */ /* 0x000fe40007f5e0ff */
[----:B------:R-:W-:Y:S01]  /*2180*/  LEA.HI.X R61, R72, UR11, R61, 0x2, P0 ;  /* 0x0000000b483d7c11 */ /* 0x000fe200080f143d */
[----:B0-----:R-:W-:Y:S01]  /*2190*/  IMAD.WIDE.U32 R72, R66, UR18, R62 ;  /* 0x0000001242487c25 */ /* 0x001fe2000f8e003e */
[----:B------:R-:W-:Y:S02]  /*21a0*/  ISETP.GT.AND P0, PT, R4, 0x1, PT ;  /* 0x000000010400780c */ /* 0x000fe40003f04270 */
[----:B------:R-:W-:Y:S01]  /*21b0*/  IADD3.X R23, R11, R67, R23, P2, !PT ;  /* 0x000000430b177210 */ /* 0x000fe200017fe417 */
[----:B------:R-:W-:Y:S01]  /*21c0*/  IMAD.IADD R79, R67, 0x1, R73 ;  /* 0x00000001434f7824 */ /* 0x000fe200078e0249 */
[----:B------:R-:W-:-:S02]  /*21d0*/  ISETP.GT.AND P2, PT, R70, RZ, P0 ;  /* 0x000000ff4600720c */ /* 0x000fc40000744270 */
[----:B------:R-:W-:Y:S01]  /*21e0*/  LEA R62, P4, R74, R60, 0x2 ;  /* 0x0000003c4a3e7211 */ /* 0x000fe200078810ff */
[----:B------:R-:W-:-:S04]  /*21f0*/  IMAD.WIDE.U32 R22, R5, UR8, R22 ;  /* 0x0000000805167c25 */ /* 0x000fc8000f8e0016 */
[----:B---3--:R-:W-:-:S04]  /*2200*/  FMUL R21, R6, R15 ;  /* 0x0000000f06157220 */ /* 0x008fc80000400000 */
[----:B--2---:R-:W-:Y:S01]  /*2210*/  FFMA R77, R24, R14, R21 ;  /* 0x0000000e184d7223 */ /* 0x004fe20000000015 */
[----:B------:R-:W-:Y:S01]  /*2220*/  IADD3 R24, P6, R56, R72, RZ ;  /* 0x0000004838187210 */ /* 0x000fe20007fde0ff */
[----:B------:R-:W-:-:S03]  /*2230*/  IMAD.IADD R21, R71, 0x1, R23 ;  /* 0x0000000147157824 */ /* 0x000fc600078e0217 */
[----:B------:R0:W-:Y:S01]  /*2240*/  @P5 STG.E desc[UR16][R60.64], R77 ;  /* 0x0000004d3c005986 */ /* 0x0001e2000c101910 */
[----:B------:R-:W-:Y:S01]  /*2250*/  IMAD.X R57, R79, 0x1, R57, P6 ;  /* 0x000000014f397824 */ /* 0x000fe200030e0639 */
[----:B------:R-:W-:Y:S02]  /*2260*/  LEA R66, P6, R22, UR24, 0x2 ;  /* 0x0000001816427c11 */ /* 0x000fe4000f8c10ff */
[----:B------:R-:W-:Y:S02]  /*2270*/  LEA R56, P5, R24, UR24, 0x2 ;  /* 0x0000001818387c11 */ /* 0x000fe4000f8a10ff */
[----:B------:R-:W-:Y:S02]  /*2280*/  LEA.HI.X R67, R22, UR25, R21, 0x2, P6 ;  /* 0x0000001916437c11 */ /* 0x000fe4000b0f1415 */
[----:B------:R-:W-:Y:S01]  /*2290*/  LEA.HI.X R57, R24, UR25, R57, 0x2, P5 ;  /* 0x0000001918397c11 */ /* 0x000fe2000a8f1439 */
[----:B------:R-:W-:Y:S08]  /*22a0*/  @!P2 BRA `(.L_x_33) ;  /* 0x000000000004a947 */ /* 0x000ff00003800000 */
[----:B------:R1:W5:Y:S02]  /*22b0*/  LDG.E.LTC128B R6, desc[UR16][R56.64] ;  /* 0x0000001038067981 */ /* 0x000364000c1e1920 */
.L_x_33:
[----:B------:R-:W-:Y:S05]  /*22c0*/  BSYNC B1 ;  /* 0x0000000000017941 */ /* 0x000fea0003800000 */
.L_x_32:
[----:B-----5:R-:W-:Y:S01]  /*22d0*/  FMUL R24, R6, R15 ;  /* 0x0000000f06187220 */ /* 0x020fe20000400000 */
[----:B------:R-:W-:Y:S01]  /*22e0*/  LEA.HI.X R63, R74, R61, R75, 0x2, P4 ;  /* 0x0000003d4a3f7211 */ /* 0x000fe200020f144b */
[----:B------:R-:W-:Y:S01]  /*22f0*/  BSSY B1, `(.L_x_34) ;  /* 0x0000008000017945 */ /* 0x000fe20003800000 */
[----:B------:R-:W-:Y:S01]  /*2300*/  ISETP.GT.AND P1, PT, R70, 0x8, P1 ;  /* 0x000000084600780c */ /* 0x000fe20000f24270 */
[----:B------:R-:W-:Y:S01]  /*2310*/  FFMA R25, R25, R14, R24 ;  /* 0x0000000e19197223 */ /* 0x000fe20000000018 */
[----:B------:R-:W-:-:S04]  /*2320*/  IADD3 R22, P5, P6, R10, R72, R64 ;  /* 0x000000480a167210 */ /* 0x000fc80007ebe040 */
[----:B------:R2:W-:Y:S01]  /*2330*/  @P2 STG.E desc[UR16][R62.64], R25 ;  /* 0x000000193e002986 */ /* 0x0005e2000c101910 */
[----:B------:R-:W-:-:S06]  /*2340*/  IADD3.X R23, R11, R79, R65, P5, P6 ;  /* 0x0000004f0b177210 */ /* 0x000fcc0002fec441 */
[----:B------:R-:W-:Y:S05]  /*2350*/  @!P1 BRA `(.L_x_35) ;  /* 0x0000000000049947 */ /* 0x000fea0003800000 */
[----:B------:R3:W5:Y:S02]  /*2360*/  LDG.E.LTC128B R6, desc[UR16][R66.64+0x20] ;  /* 0x0000201042067981 */ /* 0x000764000c1e1920 */
.L_x_35:
[----:B------:R-:W-:Y:S05]  /*2370*/  BSYNC B1 ;  /* 0x0000000000017941 */ /* 0x000fea0003800000 */
.L_x_34:
[----:B------:R-:W-:-:S04]  /*2380*/  IMAD.WIDE.U32 R22, R5, UR8, R22 ;  /* 0x0000000805167c25 */ /* 0x000fc8000f8e0016 */
[----:B-----5:R-:W-:Y:S01]  /*2390*/  FMUL R21, R6, R15 ;  /* 0x0000000f06157220 */ /* 0x020fe20000400000 */
[----:B------:R-:W-:Y:S01]  /*23a0*/  ISETP.GT.AND P0, PT, R70, 0x8, P0 ;  /* 0x000000084600780c */ /* 0x000fe20000704270 */
[----:B------:R-:W-:Y:S01]  /*23b0*/  USHF.L.U64.HI UR11, UR18, 0x5, UR19 ;  /* 0x00000005120b7899 */ /* 0x000fe20008010213 */
[----:B------:R-:W-:Y:S01]  /*23c0*/  IMAD.IADD R5, R71, 0x1, R23 ;  /* 0x0000000147057824 */ /* 0x000fe200078e0217 */
[----:B------:R-:W-:Y:S01]  /*23d0*/  LEA R24, P5, R22, UR24, 0x2 ;  /* 0x0000001816187c11 */ /* 0x000fe2000f8a10ff */
[----:B------:R-:W-:Y:S01]  /*23e0*/  FFMA R21, R26, R14, R21 ;  /* 0x0000000e1a157223 */ /* 0x000fe20000000015 */
[----:B------:R-:W-:Y:S01]  /*23f0*/  @P1 IMAD.MOV.U32 R23, RZ, RZ, R61 ;  /* 0x000000ffff171224 */ /* 0x000fe200078e003d */
[----:B------:R-:W-:Y:S01]  /*2400*/  ISETP.GT.AND P2, PT, R4, 0x8, PT ;  /* 0x000000080400780c */ /* 0x000fe20003f44270 */
[----:B------:R-:W-:Y:S01]  /*2410*/  USHF.L.U32 UR10, UR18, 0x5, URZ ;  /* 0x00000005120a7899 */ /* 0x000fe2000800063f */
[----:B--2---:R-:W-:Y:S01]  /*2420*/  LEA.HI.X R25, R22, UR25, R5, 0x2, P5 ;  /* 0x0000001916197c11 */ /* 0x004fe2000a8f1405 */
[----:B------:R-:W-:Y:S01]  /*2430*/  @P1 IMAD.MOV.U32 R22, RZ, RZ, R60 ;  /* 0x000000ffff161224 */ /* 0x000fe200078e003c */
[----:B------:R-:W-:Y:S01]  /*2440*/  BSSY B1, `(.L_x_36) ;  /* 0x0000005000017945 */ /* 0x000fe20003800000 */
[----:B------:R-:W-:-:S03]  /*2450*/  ISETP.GT.AND P4, PT, R70, RZ, P2 ;  /* 0x000000ff4600720c */ /* 0x000fc60001784270 */
[----:B------:R2:W-:Y:S01]  /*2460*/  @P1 STG.E desc[UR16][R22.64+0x20], R21 ;  /* 0x0000201516001986 */ /* 0x0005e2000c101910 */
[----:B------:R-:W-:Y:S09]  /*2470*/  @!P0 BRA `(.L_x_37) ;  /* 0x0000000000048947 */ /* 0x000ff20003800000 */
[----:B------:R4:W5:Y:S02]  /*2480*/  LDG.E.LTC128B R6, desc[UR16][R24.64+0x20] ;  /* 0x0000201018067981 */ /* 0x000964000c1e1920 */
.L_x_37:
[----:B------:R-:W-:Y:S05]  /*2490*/  BSYNC B1 ;  /* 0x0000000000017941 */ /* 0x000fea0003800000 */
.L_x_36:
[----:B--2--5:R-:W-:Y:S01]  /*24a0*/  FMUL R22, R6, R15 ;  /* 0x0000000f06167220 */ /* 0x024fe20000400000 */
[----:B----4-:R-:W-:Y:S01]  /*24b0*/  IADD3 R24, P1, R58, UR10, RZ ;  /* 0x0000000a3a187c10 */ /* 0x010fe2000ff3e0ff */
[----:B------:R-:W-:Y:S02]  /*24c0*/  IMAD.MOV.U32 R72, RZ, RZ, R6 ;  /* 0x000000ffff487224 */ /* 0x000fe400078e0006 */
[----:B------:R-:W-:Y:S01]  /*24d0*/  FFMA R21, R27, R14, R22 ;  /* 0x0000000e1b157223 */ /* 0x000fe20000000016 */
[----:B------:R-:W-:-:S04]  /*24e0*/  IADD3.X R25, R59, UR11, RZ, P1, !PT ;  /* 0x0000000b3b197c10 */ /* 0x000fc80008ffe4ff */
[----:B------:R2:W-:Y:S04]  /*24f0*/  @P0 STG.E desc[UR16][R62.64+0x20], R21 ;  /* 0x000020153e000986 */ /* 0x0005e8000c101910 */
[----:B------:R-:W4:Y:S01]  /*2500*/  @P4 LDG.E.LTC128B R72, desc[UR16][R24.64] ;  /* 0x0000001018484981 */ /* 0x000f22000c1e1920 */
[C---:B------:R-:W-:Y:S01]  /*2510*/  IMAD.SHL.U32 R22, R74.reuse, 0x20, RZ ;  /* 0x000000204a167824 */ /* 0x040fe200078e00ff */
[----:B------:R-:W-:Y:S01]  /*2520*/  SHF.L.U64.HI R6, R74, 0x5, R75 ;  /* 0x000000054a067819 */ /* 0x000fe2000001024b */
[----:B------:R-:W-:Y:S01]  /*2530*/  BSSY B1, `(.L_x_38) ;  /* 0x000000c000017945 */ /* 0x000fe20003800000 */
[----:B------:R-:W-:Y:S02]  /*2540*/  ISETP.GT.AND P0, PT, R4, 0x9, PT ;  /* 0x000000090400780c */ /* 0x000fe40003f04270 */
[----:B------:R-:W-:-:S02]  /*2550*/  IADD3 R26, P5, R22, R60, RZ ;  /* 0x0000003c161a7210 */ /* 0x000fc40007fbe0ff */
[----:B------:R-:W-:-:S03]  /*2560*/  ISETP.GT.AND P1, PT, R70, RZ, P0 ;  /* 0x000000ff4600720c */ /* 0x000fc60000724270 */
[----:B------:R-:W-:Y:S01]  /*2570*/  IMAD.X R27, R6, 0x1, R61, P5 ;  /* 0x00000001061b7824 */ /* 0x000fe200028e063d */
[----:B------:R-:W-:-:S04]  /*2580*/  IADD3 R64, P5, R56, UR10, RZ ;  /* 0x0000000a38407c10 */ /* 0x000fc8000ffbe0ff */
[----:B------:R-:W-:Y:S01]  /*2590*/  IADD3.X R65, R57, UR11, RZ, P5, !PT ;  /* 0x0000000b39417c10 */ /* 0x000fe2000affe4ff */
[----:B----4-:R-:W-:-:S04]  /*25a0*/  FMUL R5, R72, R15 ;  /* 0x0000000f48057220 */ /* 0x010fc80000400000 */
[----:B------:R-:W-:-:S05]  /*25b0*/  FFMA R5, R28, R14, R5 ;  /* 0x0000000e1c057223 */ /* 0x000fca0000000005 */
[----:B------:R2:W-:Y:S01]  /*25c0*/  @P4 STG.E desc[UR16][R26.64], R5 ;  /* 0x000000051a004986 */ /* 0x0005e2000c101910 */
[----:B------:R-:W-:Y:S05]  /*25d0*/  @!P1 BRA `(.L_x_39) ;  /* 0x0000000000049947 */ /* 0x000fea0003800000 */
[----:B------:R4:W5:Y:S02]  /*25e0*/  LDG.E.LTC128B R72, desc[UR16][R64.64] ;  /* 0x0000001040487981 */ /* 0x000964000c1e1920 */
.L_x_39:
[----:B------:R-:W-:Y:S05]  /*25f0*/  BSYNC B1 ;  /* 0x0000000000017941 */ /* 0x000fea0003800000 */
.L_x_38:
[----:B------:R-:W-:Y:S01]  /*2600*/  UIADD3 UR8, UP0, UR10, 0x20, URZ ;  /* 0x000000200a087890 */ /* 0x000fe2000ff1e03f */
[----:B------:R-:W-:Y:S01]  /*2610*/  ISETP.GT.AND P2, PT, R70, 0x8, P2 ;  /* 0x000000084600780c */ /* 0x000fe20001744270 */
[----:B-----5:R-:W-:Y:S01]  /*2620*/  FMUL R74, R72, R15 ;  /* 0x0000000f484a7220 */ /* 0x020fe20000400000 */
[----:B---3--:R-:W-:Y:S01]  /*2630*/  IADD3 R66, P4, R22, R62, RZ ;  /* 0x0000003e16427210 */ /* 0x008fe20007f9e0ff */
[----:B------:R-:W-:Y:S02]  /*2640*/  UIADD3.X UR9, URZ, UR11, URZ, UP0, !UPT ;  /* 0x0000000b3f097290 */ /* 0x000fe400087fe43f */
[----:B------:R-:W-:Y:S01]  /*2650*/  IADD3 R28, P5, R58, UR8, RZ ;  /* 0x000000083a1c7c10 */ /* 0x000fe2000ffbe0ff */
[----:B------:R-:W-:Y:S01]  /*2660*/  FFMA R71, R29, R14, R74 ;  /* 0x0000000e1d477223 */ /* 0x000fe2000000004a */
[----:B------:R-:W-:Y:S02]  /*2670*/  IMAD.X R67, R6, 0x1, R63, P4 ;  /* 0x0000000106437824 */ /* 0x000fe400020e063f */
[----:B------:R-:W-:-:S03]  /*2680*/  IADD3.X R29, R59, UR9, RZ, P5, !PT ;  /* 0x000000093b1d7c10 */ /* 0x000fc6000affe4ff */
[----:B------:R3:W-:Y:S04]  /*2690*/  @P1 STG.E desc[UR16][R66.64], R71 ;  /* 0x0000004742001986 */ /* 0x0007e8000c101910 */
[----:B------:R-:W4:Y:S01]  /*26a0*/  @P2 LDG.E.LTC128B R72, desc[UR16][R28.64] ;  /* 0x000000101c482981 */ /* 0x000f22000c1e1920 */
[----:B--2---:R-:W-:Y:S01]  /*26b0*/  IADD3 R21, P1, R22, 0x20, RZ ;  /* 0x0000002016157810 */ /* 0x004fe20007f3e0ff */
[----:B------:R-:W-:Y:S01]  /*26c0*/  BSSY B1, `(.L_x_40) ;  /* 0x000000c000017945 */ /* 0x000fe20003800000 */
[----:B------:R-:W-:Y:S02]  /*26d0*/  ISETP.GT.AND P4, PT, R70, 0x8, P0 ;  /* 0x000000084600780c */ /* 0x000fe40000784270 */
[----:B------:R-:W-:Y:S01]  /*26e0*/  IADD3 R58, P5, R21, R60, RZ ;  /* 0x0000003c153a7210 */ /* 0x000fe20007fbe0ff */
[----:B------:R-:W-:Y:S01]  /*26f0*/  IMAD.X R5, RZ, RZ, R6, P1 ;  /* 0x000000ffff057224 */ /* 0x000fe200008e0606 */
[----:B-1----:R-:W-:-:S03]  /*2700*/  IADD3 R56, P0, R56, UR8, RZ ;  /* 0x0000000838387c10 */ /* 0x002fc6000ff1e0ff */
[----:B------:R-:W-:Y:S01]  /*2710*/  IMAD.X R59, R5, 0x1, R61, P5 ;  /* 0x00000001053b7824 */ /* 0x000fe200028e063d */
[----:B------:R-:W-:Y:S01]  /*2720*/  IADD3.X R57, R57, UR9, RZ, P0, !PT ;  /* 0x0000000939397c10 */ /* 0x000fe200087fe4ff */
[----:B----4-:R-:W-:-:S04]  /*2730*/  FMUL R23, R72, R15 ;  /* 0x0000000f48177220 */ /* 0x010fc80000400000 */
[----:B------:R-:W-:-:S05]  /*2740*/  FFMA R23, R30, R14, R23 ;  /* 0x0000000e1e177223 */ /* 0x000fca0000000017 */
[----:B------:R3:W-:Y:S01]  /*2750*/  @P2 STG.E desc[UR16][R58.64], R23 ;  /* 0x000000173a002986 */ /* 0x0007e2000c101910 */
[----:B------:R-:W-:Y:S05]  /*2760*/  @!P4 BRA `(.L_x_41) ;  /* 0x000000000004c947 */ /* 0x000fea0003800000 */
[----:B------:R1:W5:Y:S02]  /*2770*/  LDG.E.LTC128B R72, desc[UR16][R56.64] ;  /* 0x0000001038487981 */ /* 0x000364000c1e1920 */
.L_x_41:
[----:B------:R-:W-:Y:S05]  /*2780*/  BSYNC B1 ;  /* 0x0000000000017941 */ /* 0x000fea0003800000 */
.L_x_40:
[----:B------:R-:W-:Y:S01]  /*2790*/  IADD3 R28, P2, R21, R62, RZ ;  /* 0x0000003e151c7210 */ /* 0x000fe20007f5e0ff */
[----:B-----5:R-:W-:Y:S01]  /*27a0*/  FMUL R30, R72, R15 ;  /* 0x0000000f481e7220 */ /* 0x020fe20000400000 */
[C---:B------:R-:W-:Y:S01]  /*27b0*/  ISETP.GT.AND P1, PT, R4.reuse, 0x10, PT ;  /* 0x000000100400780c */ /* 0x040fe20003f24270 */
[----:B------:R-:W-:Y:S01]  /*27c0*/  BSSY B1, `(.L_x_42) ;  /* 0x000000b000017945 */ /* 0x000fe20003800000 */
[----:B------:R-:W-:Y:S01]  /*27d0*/  ISETP.GT.AND P0, PT, R4, 0x11, PT ;  /* 0x000000110400780c */ /* 0x000fe20003f04270 */
[----:B---3--:R-:W-:Y:S01]  /*27e0*/  FFMA R23, R31, R14, R30 ;  /* 0x0000000e1f177223 */ /* 0x008fe2000000001e */
[----:B------:R-:W-:Y:S01]  /*27f0*/  IMAD.X R29, R5, 0x1, R63, P2 ;  /* 0x00000001051d7824 */ /* 0x000fe200010e063f */
[----:B------:R-:W-:Y:S02]  /*2800*/  ISETP.GT.AND P5, PT, R70, RZ, P1 ;  /* 0x000000ff4600720c */ /* 0x000fe40000fa4270 */
[----:B------:R-:W-:Y:S02]  /*2810*/  IADD3 R30, P2, R24, UR10, RZ ;  /* 0x0000000a181e7c10 */ /* 0x000fe4000ff5e0ff */
[----:B------:R2:W-:Y:S01]  /*2820*/  @P4 STG.E desc[UR16][R28.64], R23 ;  /* 0x000000171c004986 */ /* 0x0005e2000c101910 */
[----:B-1----:R-:W-:-:S02]  /*2830*/  IADD3 R56, P6, R26, R22, RZ ;  /* 0x000000161a387210 */ /* 0x002fc40007fde0ff */
[----:B------:R-:W-:-:S06]  /*2840*/  IADD3.X R31, R25, UR11, RZ, P2, !PT ;  /* 0x0000000b191f7c10 */ /* 0x000fcc00097fe4ff */
[----:B------:R-:W-:Y:S05]  /*2850*/  @!P5 BRA `(.L_x_43) ;  /* 0x000000000004d947 */ /* 0x000fea0003800000 */
[----:B------:R1:W5:Y:S02]  /*2860*/  LDG.E.LTC128B R72, desc[UR16][R30.64] ;  /* 0x000000101e487981 */ /* 0x000364000c1e1920 */
.L_x_43:
[----:B------:R-:W-:Y:S05]  /*2870*/  BSYNC B1 ;  /* 0x0000000000017941 */ /* 0x000fea0003800000 */
.L_x_42:
[----:B--2--5:R-:W-:Y:S01]  /*2880*/  FMUL R23, R72, R15 ;  /* 0x0000000f48177220 */ /* 0x024fe20000400000 */
[----:B------:R-:W-:Y:S01]  /*2890*/  IMAD.X R57, R27, 0x1, R6, P6 ;  /* 0x000000011b397824 */ /* 0x000fe200030e0606 */
[----:B------:R-:W-:Y:S01]  /*28a0*/  ISETP.GT.AND P2, PT, R70, RZ, P0 ;  /* 0x000000ff4600720c */ /* 0x000fe20000744270 */
[----:B------:R-:W-:Y:S01]  /*28b0*/  BSSY B1, `(.L_x_44) ;  /* 0x0000008000017945 */ /* 0x000fe20003800000 */
[----:B------:R-:W-:Y:S01]  /*28c0*/  FFMA R23, R32, R14, R23 ;  /* 0x0000000e20177223 */ /* 0x000fe20000000017 */
[----:B------:R-:W-:Y:S02]  /*28d0*/  IADD3 R28, P6, R64, UR10, RZ ;  /* 0x0000000a401c7c10 */ /* 0x000fe4000ffde0ff */
[----:B------:R-:W-:Y:S02]  /*28e0*/  IADD3 R58, P4, R66, R22, RZ ;  /* 0x00000016423a7210 */ /* 0x000fe40007f9e0ff */
[----:B------:R2:W-:Y:S01]  /*28f0*/  @P5 STG.E desc[UR16][R56.64], R23 ;  /* 0x0000001738005986 */ /* 0x0005e2000c101910 */
[----:B------:R-:W-:-:S05]  /*2900*/  IADD3.X R29, R65, UR11, RZ, P6, !PT ;  /* 0x0000000b411d7c10 */ /* 0x000fca000b7fe4ff */
[----:B------:R-:W-:Y:S05]  /*2910*/  @!P2 BRA `(.L_x_45) ;  /* 0x000000000004a947 */ /* 0x000fea0003800000 */
[----:B------:R3:W5:Y:S02]  /*2920*/  LDG.E.LTC128B R72, desc[UR16][R28.64] ;  /* 0x000000101c487981 */ /* 0x000764000c1e1920 */
.L_x_45:
[----:B------:R-:W-:Y:S05]  /*2930*/  BSYNC B1 ;  /* 0x0000000000017941 */ /* 0x000fea0003800000 */
.L_x_44:
[----:B-----5:R-:W-:Y:S01]  /*2940*/  FMUL R32, R72, R15 ;  /* 0x0000000f48207220 */ /* 0x020fe20000400000 */
[----:B------:R-:W-:Y:S01]  /*2950*/  IMAD.X R59, R67, 0x1, R6, P4 ;  /* 0x00000001433b7824 */ /* 0x000fe200020e0606 */
[----:B------:R-:W-:Y:S01]  /*2960*/  ISETP.GT.AND P1, PT, R70, 0x8, P1 ;  /* 0x000000084600780c */ /* 0x000fe20000f24270 */
        /* <DEDUP_REMOVED lines=8> */
.L_x_47:
[----:B------:R-:W-:Y:S05]  /*29f0*/  BSYNC B1 ;  /* 0x0000000000017941 */ /* 0x000fea0003800000 */
.L_x_46:
[----:B--2--5:R-:W-:Y:S01]  /*2a00*/  FMUL R23, R72, R15 ;  /* 0x0000000f48177220 */ /* 0x024fe20000400000 */
[----:B----4-:R-:W-:Y:S01]  /*2a10*/  IMAD.X R33, R5, 0x1, R27, P5 ;  /* 0x0000000105217824 */ /* 0x010fe200028e061b */
[----:B------:R-:W-:Y:S01]  /*2a20*/  ISETP.GT.AND P2, PT, R70, 0x8, P0 ;  /* 0x000000084600780c */ /* 0x000fe20000744270 */
[----:B------:R-:W-:Y:S01]  /*2a30*/  BSSY B1, `(.L_x_48) ;  /* 0x0000007000017945 */ /* 0x000fe20003800000 */
[----:B------:R-:W-:Y:S01]  /*2a40*/  FFMA R23, R34, R14, R23 ;  /* 0x0000000e22177223 */ /* 0x000fe20000000017 */
[----:B0-----:R-:W-:-:S04]  /*2a50*/  IADD3 R24, P0, R64, UR8, RZ ;  /* 0x0000000840187c10 */ /* 0x001fc8000ff1e0ff */
[----:B------:R0:W-:Y:S01]  /*2a60*/  @P1 STG.E desc[UR16][R32.64], R23 ;  /* 0x0000001720001986 */ /* 0x0001e2000c101910 */
[----:B------:R-:W-:-:S05]  /*2a70*/  IADD3.X R25, R65, UR9, RZ, P0, !PT ;  /* 0x0000000941197c10 */ /* 0x000fca00087fe4ff */
[----:B------:R-:W-:Y:S05]  /*2a80*/  @!P2 BRA `(.L_x_49) ;  /* 0x000000000004a947 */ /* 0x000fea0003800000 */
[----:B------:R2:W5:Y:S02]  /*2a90*/  LDG.E.LTC128B R72, desc[UR16][R24.64] ;  /* 0x0000001018487981 */ /* 0x000564000c1e1920 */
.L_x_49:
[----:B------:R-:W-:Y:S05]  /*2aa0*/  BSYNC B1 ;  /* 0x0000000000017941 */ /* 0x000fea0003800000 */
.L_x_48:
[----:B--2---:R-:W-:Y:S01]  /*2ab0*/  IADD3 R24, P5, R21, R66, RZ ;  /* 0x0000004215187210 */ /* 0x004fe20007fbe0ff */
[----:B-----5:R-:W-:Y:S01]  /*2ac0*/  FMUL R26, R72, R15 ;  /* 0x0000000f481a7220 */ /* 0x020fe20000400000 */
[C---:B------:R-:W-:Y:S01]  /*2ad0*/  ISETP.GT.AND P1, PT, R4.reuse, 0x18, PT ;  /* 0x000000180400780c */ /* 0x040fe20003f24270 */
[----:B------:R-:W-:Y:S01]  /*2ae0*/  BSSY B1, `(.L_x_50) ;  /* 0x000000b000017945 */ /* 0x000fe20003800000 */
[----:B------:R-:W-:Y:S01]  /*2af0*/  ISETP.GT.AND P0, PT, R4, 0x19, PT ;  /* 0x000000190400780c */ /* 0x000fe20003f04270 */
[----:B------:R-:W-:Y:S01]  /*2b00*/  FFMA R35, R35, R14, R26 ;  /* 0x0000000e23237223 */ /* 0x000fe2000000001a */
[----:B------:R-:W-:Y:S01]  /*2b10*/  IMAD.X R25, R5, 0x1, R67, P5 ;  /* 0x0000000105197824 */ /* 0x000fe200028e0643 */
[----:B------:R-:W-:Y:S02]  /*2b20*/  ISETP.GT.AND P4, PT, R70, RZ, P1 ;  /* 0x000000ff4600720c */ /* 0x000fe40000f84270 */
[----:B------:R-:W-:Y:S02]  /*2b30*/  IADD3 R26, P6, R30, UR10, RZ ;  /* 0x0000000a1e1a7c10 */ /* 0x000fe4000ffde0ff */
[----:B------:R2:W-:Y:S01]  /*2b40*/  @P2 STG.E desc[UR16][R24.64], R35 ;  /* 0x0000002318002986 */ /* 0x0005e2000c101910 */
[----:B0-----:R-:W-:-:S02]  /*2b50*/  IADD3 R32, P5, R56, R22, RZ ;  /* 0x0000001638207210 */ /* 0x001fc40007fbe0ff */
[----:B------:R-:W-:-:S06]  /*2b60*/  IADD3.X R27, R31, UR11, RZ, P6, !PT ;  /* 0x0000000b1f1b7c10 */ /* 0x000fcc000b7fe4ff */
[----:B------:R-:W-:Y:S05]  /*2b70*/  @!P4 BRA `(.L_x_51) ;  /* 0x000000000004c947 */ /* 0x000fea0003800000 */
[----:B------:R0:W5:Y:S02]  /*2b80*/  LDG.E.LTC128B R72, desc[UR16][R26.64] ;  /* 0x000000101a487981 */ /* 0x000164000c1e1920 */
.L_x_51:
[----:B------:R-:W-:Y:S05]  /*2b90*/  BSYNC B1 ;  /* 0x0000000000017941 */ /* 0x000fea0003800000 */
.L_x_50:
[----:B-----5:R-:W-:Y:S01]  /*2ba0*/  FMUL R23, R72, R15 ;  /* 0x0000000f48177220 */ /* 0x020fe20000400000 */
[----:B------:R-:W-:Y:S01]  /*2bb0*/  IMAD.X R33, R57, 0x1, R6, P5 ;  /* 0x0000000139217824 */ /* 0x000fe200028e0606 */
[----:B------:R-:W-:Y:S01]  /*2bc0*/  ISETP.GT.AND P2, PT, R70, RZ, P0 ;  /* 0x000000ff4600720c */ /* 0x000fe20000744270 */
[----:B------:R-:W-:Y:S01]  /*2bd0*/  BSSY B1, `(.L_x_52) ;  /* 0x0000008000017945 */ /* 0x000fe20003800000 */
[----:B------:R-:W-:Y:S01]  /*2be0*/  FFMA R23, R36, R14, R23 ;  /* 0x0000000e24177223 */ /* 0x000fe20000000017 */
[----:B--2---:R-:W-:Y:S02]  /*2bf0*/  IADD3 R24, P6, R28, UR10, RZ ;  /* 0x0000000a1c187c10 */ /* 0x004fe4000ffde0ff */
[----:B------:R-:W-:Y:S02]  /*2c00*/  IADD3 R34, P5, R58, R22, RZ ;  /* 0x000000163a227210 */ /* 0x000fe40007fbe0ff */
[----:B------:R2:W-:Y:S01]  /*2c10*/  @P4 STG.E desc[UR16][R32.64], R23 ;  /* 0x0000001720004986 */ /* 0x0005e2000c101910 */
[----:B------:R-:W-:-:S05]  /*2c20*/  IADD3.X R25, R29, UR11, RZ, P6, !PT ;  /* 0x0000000b1d197c10 */ /* 0x000fca000b7fe4ff */
[----:B------:R-:W-:Y:S05]  /*2c30*/  @!P2 BRA `(.L_x_53) ;  /* 0x000000000004a947 */ /* 0x000fea0003800000 */
[----:B------:R4:W5:Y:S02]  /*2c40*/  LDG.E.LTC128B R72, desc[UR16][R24.64] ;  /* 0x0000001018487981 */ /* 0x000964000c1e1920 */
.L_x_53:
[----:B------:R-:W-:Y:S05]  /*2c50*/  BSYNC B1 ;  /* 0x0000000000017941 */ /* 0x000fea0003800000 */
.L_x_52:
[----:B-----5:R-:W-:Y:S01]  /*2c60*/  FMUL R36, R72, R15 ;  /* 0x0000000f48247220 */ /* 0x020fe20000400000 */
[----:B------:R-:W-:Y:S01]  /*2c70*/  IMAD.X R35, R59, 0x1, R6, P5 ;  /* 0x000000013b237824 */ /* 0x000fe200028e0606 */
[----:B------:R-:W-:Y:S01]  /*2c80*/  ISETP.GT.AND P1, PT, R70, 0x8, P1 ;  /* 0x000000084600780c */ /* 0x000fe20000f24270 */
[----:B------:R-:W-:Y:S01]  /*2c90*/  BSSY B1, `(.L_x_54) ;  /* 0x0000008000017945 */ /* 0x000fe20003800000 */
[----:B------:R-:W-:Y:S01]  /*2ca0*/  FFMA R37, R37, R14, R36 ;  /* 0x0000000e25257223 */ /* 0x000fe20000000024 */
[----:B-1----:R-:W-:Y:S02]  /*2cb0*/  IADD3 R30, P4, R30, UR8, RZ ;  /* 0x000000081e1e7c10 */ /* 0x002fe4000ff9e0ff */
[----:B------:R-:W-:Y:S02]  /*2cc0*/  IADD3 R36, P5, R56, R21, RZ ;  /* 0x0000001538247210 */ /* 0x000fe40007fbe0ff */
[----:B------:R1:W-:Y:S01]  /*2cd0*/  @P2 STG.E desc[UR16][R34.64], R37 ;  /* 0x0000002522002986 */ /* 0x0003e2000c101910 */
[----:B------:R-:W-:-:S05]  /*2ce0*/  IADD3.X R31, R31, UR9, RZ, P4, !PT ;  /* 0x000000091f1f7c10 */ /* 0x000fca000a7fe4ff */
[----:B------:R-:W-:Y:S05]  /*2cf0*/  @!P1 BRA `(.L_x_55) ;  /* 0x0000000000049947 */ /* 0x000fea0003800000 */
[----:B------:R0:W5:Y:S02]  /*2d00*/  LDG.E.LTC128B R72, desc[UR16][R30.64] ;  /* 0x000000101e487981 */ /* 0x000164000c1e1920 */
.L_x_55:
[----:B------:R-:W-:Y:S05]  /*2d10*/  BSYNC B1 ;  /* 0x0000000000017941 */ /* 0x000fea0003800000 */
.L_x_54:
[----:B--2--5:R-:W-:Y:S01]  /*2d20*/  FMUL R23, R72, R15 ;  /* 0x0000000f48177220 */ /* 0x024fe20000400000 */
[----:B-1----:R-:W-:Y:S01]  /*2d30*/  IMAD.X R37, R57, 0x1, R5, P5 ;  /* 0x0000000139257824 */ /* 0x002fe200028e0605 */
[----:B------:R-:W-:Y:S01]  /*2d40*/  ISETP.GT.AND P2, PT, R70, 0x8, P0 ;  /* 0x000000084600780c */ /* 0x000fe20000744270 */
[----:B------:R-:W-:Y:S01]  /*2d50*/  BSSY B1, `(.L_x_56) ;  /* 0x0000007000017945 */ /* 0x000fe20003800000 */
[----:B------:R-:W-:Y:S01]  /*2d60*/  FFMA R23, R38, R14, R23 ;  /* 0x0000000e26177223 */ /* 0x000fe20000000017 */
[----:B---3--:R-:W-:-:S04]  /*2d70*/  IADD3 R28, P0, R28, UR8, RZ ;  /* 0x000000081c1c7c10 */ /* 0x008fc8000ff1e0ff */
[----:B------:R1:W-:Y:S01]  /*2d80*/  @P1 STG.E desc[UR16][R36.64], R23 ;  /* 0x0000001724001986 */ /* 0x0003e2000c101910 */
[----:B------:R-:W-:-:S05]  /*2d90*/  IADD3.X R29, R29, UR9, RZ, P0, !PT ;  /* 0x000000091d1d7c10 */ /* 0x000fca00087fe4ff */
[----:B------:R-:W-:Y:S05]  /*2da0*/  @!P2 BRA `(.L_x_57) ;  /* 0x000000000004a947 */ /* 0x000fea0003800000 */
[----:B------:R2:W5:Y:S02]  /*2db0*/  LDG.E.LTC128B R72, desc[UR16][R28.64] ;  /* 0x000000101c487981 */ /* 0x000564000c1e1920 */
.L_x_57:
[----:B------:R-:W-:Y:S05]  /*2dc0*/  BSYNC B1 ;  /* 0x0000000000017941 */ /* 0x000fea0003800000 */
.L_x_56:
[----:B--2---:R-:W-:Y:S01]  /*2dd0*/  IADD3 R28, P5, R58, R21, RZ ;  /* 0x000000153a1c7210 */ /* 0x004fe20007fbe0ff */
[----:B0----5:R-:W-:Y:S01]  /*2de0*/  FMUL R30, R72, R15 ;  /* 0x0000000f481e7220 */ /* 0x021fe20000400000 */
        /* <DEDUP_REMOVED lines=12> */
.L_x_59:
[----:B------:R-:W-:Y:S05]  /*2eb0*/  BSYNC B1 ;  /* 0x0000000000017941 */ /* 0x000fea0003800000 */
.L_x_58:
[----:B-----5:R-:W-:Y:S01]  /*2ec0*/  FMUL R23, R72, R15 ;  /* 0x0000000f48177220 */ /* 0x020fe20000400000 */
[----:B------:R-:W-:Y:S01]  /*2ed0*/  IMAD.X R37, R33, 0x1, R6, P5 ;  /* 0x0000000121257824 */ /* 0x000fe200028e0606 */
[----:B------:R-:W-:Y:S01]  /*2ee0*/  ISETP.GT.AND P2, PT, R70, RZ, P0 ;  /* 0x000000ff4600720c */ /* 0x000fe20000744270 */
[----:B------:R-:W-:Y:S01]  /*2ef0*/  BSSY B1, `(.L_x_60) ;  /* 0x0000008000017945 */ /* 0x000fe20003800000 */
[----:B------:R-:W-:Y:S01]  /*2f00*/  FFMA R23, R40, R14, R23 ;  /* 0x0000000e28177223 */ /* 0x000fe20000000017 */
[----:B0-----:R-:W-:Y:S02]  /*2f10*/  IADD3 R28, P6, R24, UR10, RZ ;  /* 0x0000000a181c7c10 */ /* 0x001fe4000ffde0ff */
[----:B------:R-:W-:Y:S02]  /*2f20*/  IADD3 R38, P5, R34, R22, RZ ;  /* 0x0000001622267210 */ /* 0x000fe40007fbe0ff */
[----:B------:R0:W-:Y:S01]  /*2f30*/  @P4 STG.E desc[UR16][R36.64], R23 ;  /* 0x0000001724004986 */ /* 0x0001e2000c101910 */
[----:B------:R-:W-:-:S05]  /*2f40*/  IADD3.X R29, R25, UR11, RZ, P6, !PT ;  /* 0x0000000b191d7c10 */ /* 0x000fca000b7fe4ff */
[----:B------:R-:W-:Y:S05]  /*2f50*/  @!P2 BRA `(.L_x_61) ;  /* 0x000000000004a947 */ /* 0x000fea0003800000 */
[----:B------:R2:W5:Y:S02]  /*2f60*/  LDG.E.LTC128B R72, desc[UR16][R28.64] ;  /* 0x000000101c487981 */ /* 0x000564000c1e1920 */
.L_x_61:
[----:B------:R-:W-:Y:S05]  /*2f70*/  BSYNC B1 ;  /* 0x0000000000017941 */ /* 0x000fea0003800000 */
.L_x_60:
        /* <DEDUP_REMOVED lines=11> */
.L_x_63:
[----:B------:R-:W-:Y:S05]  /*3030*/  BSYNC B1 ;  /* 0x0000000000017941 */ /* 0x000fea0003800000 */
.L_x_62:
[----:B0----5:R-:W-:Y:S01]  /*3040*/  FMUL R23, R72, R15 ;  /* 0x0000000f48177220 */ /* 0x021fe20000400000 */
[----:B---3--:R-:W-:Y:S01]  /*3050*/  IMAD.X R41, R33, 0x1, R5, P5 ;  /* 0x0000000121297824 */ /* 0x008fe200028e0605 */
[----:B------:R-:W-:Y:S01]  /*3060*/  ISETP.GT.AND P2, PT, R70, 0x8, P0 ;  /* 0x000000084600780c */ /* 0x000fe20000744270 */
[----:B------:R-:W-:Y:S01]  /*3070*/  BSSY B1, `(.L_x_64) ;  /* 0x0000007000017945 */ /* 0x000fe20003800000 */
[----:B------:R-:W-:Y:S01]  /*3080*/  FFMA R23, R42, R14, R23 ;  /* 0x0000000e2a177223 */ /* 0x000fe20000000017 */
[----:B----4-:R-:W-:-:S04]  /*3090*/  IADD3 R24, P0, R24, UR8, RZ ;  /* 0x0000000818187c10 */ /* 0x010fc8000ff1e0ff */
[----:B------:R0:W-:Y:S01]  /*30a0*/  @P1 STG.E desc[UR16][R40.64], R23 ;  /* 0x0000001728001986 */ /* 0x0001e2000c101910 */
[----:B------:R-:W-:-:S05]  /*30b0*/  IADD3.X R25, R25, UR9, RZ, P0, !PT ;  /* 0x0000000919197c10 */ /* 0x000fca00087fe4ff */
[----:B------:R-:W-:Y:S05]  /*30c0*/  @!P2 BRA `(.L_x_65) ;  /* 0x000000000004a947 */ /* 0x000fea0003800000 */
[----:B------:R3:W5:Y:S02]  /*30d0*/  LDG.E.LTC128B R72, desc[UR16][R24.64] ;  /* 0x0000001018487981 */ /* 0x000764000c1e1920 */
.L_x_65:
[----:B------:R-:W-:Y:S05]  /*30e0*/  BSYNC B1 ;  /* 0x0000000000017941 */ /* 0x000fea0003800000 */
.L_x_64:
[----:B---3--:R-:W-:Y:S01]  /*30f0*/  IADD3 R24, P5, R34, R21, RZ ;  /* 0x0000001522187210 */ /* 0x008fe20007fbe0ff */
        /* <DEDUP_REMOVED lines=9> */
[----:B------:R-:W-:-:S02]  /*3190*/  IADD3 R32, P5, R36, R22, RZ ;  /* 0x0000001624207210 */ /* 0x000fc40007fbe0ff */
[----:B------:R-:W-:-:S06]  /*31a0*/  IADD3.X R27, R31, UR11, RZ, P6, !PT ;  /* 0x0000000b1f1b7c10 */ /* 0x000fcc000b7fe4ff */
[----:B------:R-:W-:Y:S05]  /*31b0*/  @!P4 BRA `(.L_x_67) ;  /* 0x000000000004c947 */ /* 0x000fea0003800000 */
[----:B------:R4:W5:Y:S02]  /*31c0*/  LDG.E.LTC128B R72, desc[UR16][R26.64] ;  /* 0x000000101a487981 */ /* 0x000964000c1e1920 */
.L_x_67:
[----:B------:R-:W-:Y:S05]  /*31d0*/  BSYNC B1 ;  /* 0x0000000000017941 */ /* 0x000fea0003800000 */
.L_x_66:
[----:B0----5:R-:W-:Y:S01]  /*31e0*/  FMUL R23, R72, R15 ;  /* 0x0000000f48177220 */ /* 0x021fe20000400000 */
[----:B------:R-:W-:Y:S01]  /*31f0*/  IMAD.X R33, R37, 0x1, R6, P5 ;  /* 0x0000000125217824 */ /* 0x000fe200028e0606 */
[----:B------:R-:W-:Y:S01]  /*3200*/  ISETP.GT.AND P2, PT, R70, RZ, P0 ;  /* 0x000000ff4600720c */ /* 0x000fe20000744270 */
[----:B------:R-:W-:Y:S01]  /*3210*/  BSSY B1, `(.L_x_68) ;  /* 0x0000008000017945 */ /* 0x000fe20003800000 */
[----:B------:R-:W-:Y:S01]  /*3220*/  FFMA R23, R44, R14, R23 ;  /* 0x0000000e2c177223 */ /* 0x000fe20000000017 */
[----:B---3--:R-:W-:Y:S02]  /*3230*/  IADD3 R24, P6, R28, UR10, RZ ;  /* 0x0000000a1c187c10 */ /* 0x008fe4000ffde0ff */
[----:B------:R-:W-:Y:S02]  /*3240*/  IADD3 R34, P5, R38, R22, RZ ;  /* 0x0000001626227210 */ /* 0x000fe40007fbe0ff */
[----:B------:R0:W-:Y:S01]  /*3250*/  @P4 STG.E desc[UR16][R32.64], R23 ;  /* 0x0000001720004986 */ /* 0x0001e2000c101910 */
[----:B------:R-:W-:-:S05]  /*3260*/  IADD3.X R25, R29, UR11, RZ, P6, !PT ;  /* 0x0000000b1d197c10 */ /* 0x000fca000b7fe4ff */
[----:B------:R-:W-:Y:S05]  /*3270*/  @!P2 BRA `(.L_x_69) ;  /* 0x000000000004a947 */ /* 0x000fea0003800000 */
[----:B------:R3:W5:Y:S02]  /*3280*/  LDG.E.LTC128B R72, desc[UR16][R24.64] ;  /* 0x0000001018487981 */ /* 0x000764000c1e1920 */
.L_x_69:
[----:B------:R-:W-:Y:S05]  /*3290*/  BSYNC B1 ;  /* 0x0000000000017941 */ /* 0x000fea0003800000 */
.L_x_68:
        /* <DEDUP_REMOVED lines=11> */
.L_x_71:
[----:B------:R-:W-:Y:S05]  /*3350*/  BSYNC B1 ;  /* 0x0000000000017941 */ /* 0x000fea0003800000 */
.L_x_70:
[----:B0----5:R-:W-:Y:S01]  /*3360*/  FMUL R23, R72, R15 ;  /* 0x0000000f48177220 */ /* 0x021fe20000400000 */
[----:B------:R-:W-:Y:S01]  /*3370*/  IMAD.X R41, R37, 0x1, R5, P5 ;  /* 0x0000000125297824 */ /* 0x000fe200028e0605 */
[----:B------:R-:W-:Y:S01]  /*3380*/  ISETP.GT.AND P0, PT, R70, 0x8, P0 ;  /* 0x000000084600780c */ /* 0x000fe20000704270 */
[----:B------:R-:W-:Y:S01]  /*3390*/  BSSY B1, `(.L_x_72) ;  /* 0x0000007000017945 */ /* 0x000fe20003800000 */
[----:B------:R-:W-:Y:S01]  /*33a0*/  FFMA R23, R46, R14, R23 ;  /* 0x0000000e2e177223 */ /* 0x000fe20000000017 */
[----:B--2---:R-:W-:-:S04]  /*33b0*/  IADD3 R28, P2, R28, UR8, RZ ;  /* 0x000000081c1c7c10 */ /* 0x004fc8000ff5e0ff */
[----:B------:R0:W-:Y:S01]  /*33c0*/  @P1 STG.E desc[UR16][R40.64], R23 ;  /* 0x0000001728001986 */ /* 0x0001e2000c101910 */
[----:B------:R-:W-:-:S05]  /*33d0*/  IADD3.X R29, R29, UR9, RZ, P2, !PT ;  /* 0x000000091d1d7c10 */ /* 0x000fca00097fe4ff */
[----:B------:R-:W-:Y:S05]  /*33e0*/  @!P0 BRA `(.L_x_73) ;  /* 0x0000000000048947 */ /* 0x000fea0003800000 */
[----:B------:R2:W5:Y:S02]  /*33f0*/  LDG.E.LTC128B R72, desc[UR16][R28.64] ;  /* 0x000000101c487981 */ /* 0x000564000c1e1920 */
.L_x_73:
[----:B------:R-:W-:Y:S05]  /*3400*/  BSYNC B1 ;  /* 0x0000000000017941 */ /* 0x000fea0003800000 */
.L_x_72:
        /* <DEDUP_REMOVED lines=14> */
.L_x_75:
[----:B------:R-:W-:Y:S05]  /*34f0*/  BSYNC B1 ;  /* 0x0000000000017941 */ /* 0x000fea0003800000 */
.L_x_74:
[----:B0----5:R-:W-:Y:S01]  /*3500*/  FMUL R23, R72, R15 ;  /* 0x0000000f48177220 */ /* 0x021fe20000400000 */
[----:B------:R-:W-:Y:S01]  /*3510*/  IMAD.X R37, R33, 0x1, R6, P6 ;  /* 0x0000000121257824 */ /* 0x000fe200030e0606 */
[----:B------:R-:W-:Y:S01]  /*3520*/  ISETP.GT.AND P2, PT, R70, RZ, P1 ;  /* 0x000000ff4600720c */ /* 0x000fe20000f44270 */
[----:B------:R-:W-:Y:S01]  /*3530*/  BSSY B1, `(.L_x_76) ;  /* 0x0000007000017945 */ /* 0x000fe20003800000 */
[----:B------:R-:W-:Y:S01]  /*3540*/  FFMA R23, R48, R14, R23 ;  /* 0x0000000e30177223 */ /* 0x000fe20000000017 */
[----:B------:R-:W-:-:S04]  /*3550*/  IADD3 R40, P0, R24, UR10, RZ ;  /* 0x0000000a18287c10 */ /* 0x000fc8000ff1e0ff */
[----:B------:R0:W-:Y:S01]  /*3560*/  @P5 STG.E desc[UR16][R36.64], R23 ;  /* 0x0000001724005986 */ /* 0x0001e2000c101910 */
[----:B------:R-:W-:-:S05]  /*3570*/  IADD3.X R41, R25, UR11, RZ, P0, !PT ;  /* 0x0000000b19297c10 */ /* 0x000fca00087fe4ff */
[----:B------:R-:W-:Y:S05]  /*3580*/  @!P2 BRA `(.L_x_77) ;  /* 0x000000000004a947 */ /* 0x000fea0003800000 */
[----:B------:R0:W5:Y:S02]  /*3590*/  LDG.E.LTC128B R72, desc[UR16][R40.64] ;  /* 0x0000001028487981 */ /* 0x000164000c1e1920 */
.L_x_77:
[----:B------:R-:W-:Y:S05]  /*35a0*/  BSYNC B1 ;  /* 0x0000000000017941 */ /* 0x000fea0003800000 */
.L_x_76:
[----:B--2---:R-:W-:Y:S01]  /*35b0*/  IADD3 R28, P5, R34, R22, RZ ;  /* 0x00000016221c7210 */ /* 0x004fe20007fbe0ff */
[----:B-----5:R-:W-:Y:S01]  /*35c0*/  FMUL R38, R72, R15 ;  /* 0x0000000f48267220 */ /* 0x020fe20000400000 */
[----:B------:R-:W-:Y:S01]  /*35d0*/  ISETP.GT.AND P4, PT, R70, 0x8, P4 ;  /* 0x000000084600780c */ /* 0x000fe20002784270 */
[----:B------:R-:W-:Y:S01]  /*35e0*/  BSSY B1, `(.L_x_78) ;  /* 0x000000a000017945 */ /* 0x000fe20003800000 */
[----:B----4-:R-:W-:Y:S01]  /*35f0*/  IADD3 R26, P6, R26, UR8, RZ ;  /* 0x000000081a1a7c10 */ /* 0x010fe2000ffde0ff */
[----:B------:R-:W-:Y:S01]  /*3600*/  FFMA R49, R49, R14, R38 ;  /* 0x0000000e31317223 */ /* 0x000fe20000000026 */
[----:B------:R-:W-:Y:S01]  /*3610*/  IMAD.X R29, R35, 0x1, R6, P5 ;  /* 0x00000001231d7824 */ /* 0x000fe200028e0606 */
[----:B------:R-:W-:Y:S02]  /*3620*/  ISETP.GT.AND P0, PT, R4, 0x38, PT ;  /* 0x000000380400780c */ /* 0x000fe40003f04270 */
[----:B------:R-:W-:Y:S02]  /*3630*/  IADD3 R38, P5, R32, R21, RZ ;  /* 0x0000001520267210 */ /* 0x000fe40007fbe0ff */
[----:B------:R2:W-:Y:S01]  /*3640*/  @P2 STG.E desc[UR16][R28.64], R49 ;  /* 0x000000311c002986 */ /* 0x0005e2000c101910 */
[----:B------:R-:W-:-:S03]  /*3650*/  IADD3.X R27, R27, UR9, RZ, P6, !PT ;  /* 0x000000091b1b7c10 */ /* 0x000fc6000b7fe4ff */
[----:B------:R-:W-:Y:S07]  /*3660*/  @!P4 BRA `(.L_x_79) ;  /* 0x000000000004c947 */ /* 0x000fee0003800000 */
[----:B------:R4:W5:Y:S02]  /*3670*/  LDG.E.LTC128B R72, desc[UR16][R26.64] ;  /* 0x000000101a487981 */ /* 0x000964000c1e1920 */
.L_x_79:
[----:B------:R-:W-:Y:S05]  /*3680*/  BSYNC B1 ;  /* 0x0000000000017941 */ /* 0x000fea0003800000 */
.L_x_78:
[----:B0----5:R-:W-:Y:S01]  /*3690*/  FMUL R23, R72, R15 ;  /* 0x0000000f48177220 */ /* 0x021fe20000400000 */
[----:B------:R-:W-:Y:S01]  /*36a0*/  IMAD.X R39, R33, 0x1, R5, P5 ;  /* 0x0000000121277824 */ /* 0x000fe200028e0605 */
[----:B------:R-:W-:Y:S01]  /*36b0*/  ISETP.GT.AND P1, PT, R70, 0x8, P1 ;  /* 0x000000084600780c */ /* 0x000fe20000f24270 */
[----:B------:R-:W-:Y:S01]  /*36c0*/  BSSY B1, `(.L_x_80) ;  /* 0x0000008000017945 */ /* 0x000fe20003800000 */
[----:B------:R-:W-:Y:S01]  /*36d0*/  FFMA R23, R50, R14, R23 ;  /* 0x0000000e32177223 */ /* 0x000fe20000000017 */
[----:B---3--:R-:W-:Y:S02]  /*36e0*/  IADD3 R24, P5, R24, UR8, RZ ;  /* 0x0000000818187c10 */ /* 0x008fe4000ffbe0ff */
[----:B------:R-:W-:Y:S02]  /*36f0*/  ISETP.GT.AND P2, PT, R4, 0x39, PT ;  /* 0x000000390400780c */ /* 0x000fe40003f44270 */
[----:B------:R0:W-:Y:S01]  /*3700*/  @P4 STG.E desc[UR16][R38.64], R23 ;  /* 0x0000001726004986 */ /* 0x0001e2000c101910 */
[----:B------:R-:W-:-:S05]  /*3710*/  IADD3.X R25, R25, UR9, RZ, P5, !PT ;  /* 0x0000000919197c10 */ /* 0x000fca000affe4ff */
[----:B------:R-:W-:Y:S05]  /*3720*/  @!P1 BRA `(.L_x_81) ;  /* 0x0000000000049947 */ /* 0x000fea0003800000 */
[----:B------:R3:W5:Y:S02]  /*3730*/  LDG.E.LTC128B R72, desc[UR16][R24.64] ;  /* 0x0000001018487981 */ /* 0x000764000c1e1920 */
.L_x_81:
[----:B------:R-:W-:Y:S05]  /*3740*/  BSYNC B1 ;  /* 0x0000000000017941 */ /* 0x000fea0003800000 */
.L_x_80:
[----:B---3--:R-:W-:Y:S01]  /*3750*/  IADD3 R24, P6, R34, R21, RZ ;  /* 0x0000001522187210 */ /* 0x008fe20007fde0ff */
[----:B-----5:R-:W-:Y:S01]  /*3760*/  FMUL R4, R72, R15 ;  /* 0x0000000f48047220 */ /* 0x020fe20000400000 */
[----:B------:R-:W-:Y:S01]  /*3770*/  ISETP.GT.AND P4, PT, R70, RZ, P0 ;  /* 0x000000ff4600720c */ /* 0x000fe20000784270 */
[----:B------:R-:W-:Y:S01]  /*3780*/  BSSY B1, `(.L_x_82) ;  /* 0x0000009000017945 */ /* 0x000fe20003800000 */
[----:B----4-:R-:W-:Y:S01]  /*3790*/  IADD3 R26, P5, R36, R22, RZ ;  /* 0x00000016241a7210 */ /* 0x010fe20007fbe0ff */
[----:B------:R-:W-:Y:S02]  /*37a0*/  IMAD.X R25, R35, 0x1, R5, P6 ;  /* 0x0000000123197824 */ /* 0x000fe400030e0605 */
[----:B------:R-:W-:-:S05]  /*37b0*/  FFMA R51, R51, R14, R4 ;  /* 0x0000000e33337223 */ /* 0x000fca0000000004 */
[----:B------:R3:W-:Y:S03]  /*37c0*/  @P1 STG.E desc[UR16][R24.64], R51 ;  /* 0x0000003318001986 */ /* 0x0007e6000c101910 */
[----:B------:R-:W-:Y:S05]  /*37d0*/  @!P4 BRA `(.L_x_83) ;  /* 0x00000000000cc947 */ /* 0x000fea0003800000 */
[----:B---3--:R-:W-:-:S04]  /*37e0*/  IADD3 R24, P1, R30, UR10, RZ ;  /* 0x0000000a1e187c10 */ /* 0x008fc8000ff3e0ff */
[----:B------:R-:W-:-:S05]  /*37f0*/  IADD3.X R25, R31, UR11, RZ, P1, !PT ;  /* 0x0000000b1f197c10 */ /* 0x000fca0008ffe4ff */
[----:B------:R4:W5:Y:S04]  /*3800*/  LDG.E.LTC128B R72, desc[UR16][R24.64] ;  /* 0x0000001018487981 */ /* 0x000968000c1e1920 */
.L_x_83:
[----:B------:R-:W-:Y:S05]  /*3810*/  BSYNC B1 ;  /* 0x0000000000017941 */ /* 0x000fea0003800000 */
.L_x_82:
[----:B0----5:R-:W-:Y:S01]  /*3820*/  FMUL R23, R72, R15 ;  /* 0x0000000f48177220 */ /* 0x021fe20000400000 */
[----:B------:R-:W-:Y:S01]  /*3830*/  IMAD.X R27, R37, 0x1, R6, P5 ;  /* 0x00000001251b7824 */ /* 0x000fe200028e0606 */
[----:B------:R-:W-:Y:S01]  /*3840*/  ISETP.GT.AND P1, PT, R70, RZ, P2 ;  /* 0x000000ff4600720c */ /* 0x000fe20001724270 */
[----:B------:R-:W-:Y:S01]  /*3850*/  BSSY B1, `(.L_x_84) ;  /* 0x0000008000017945 */ /* 0x000fe20003800000 */
[----:B---34-:R-:W-:Y:S01]  /*3860*/  FFMA R25, R52, R14, R23 ;  /* 0x0000000e34197223 */ /* 0x018fe20000000017 */
[----:B------:R-:W-:Y:S02]  /*3870*/  IADD3 R24, P5, R28, R22, RZ ;  /* 0x000000161c187210 */ /* 0x000fe40007fbe0ff */
[----:B------:R-:W-:Y:S02]  /*3880*/  IADD3 R22, P6, R40, UR10, RZ ;  /* 0x0000000a28167c10 */ /* 0x000fe4000ffde0ff */
[----:B------:R0:W-:Y:S02]  /*3890*/  @P4 STG.E desc[UR16][R26.64], R25 ;  /* 0x000000191a004986 */ /* 0x0001e4000c101910 */
[----:B------:R-:W-:-:S04]  /*38a0*/  IADD3.X R23, R41, UR11, RZ, P6, !PT ;  /* 0x0000000b29177c10 */ /* 0x000fc8000b7fe4ff */
[----:B------:R-:W-:Y:S05]  /*38b0*/  @!P1 BRA `(.L_x_85) ;  /* 0x0000000000049947 */ /* 0x000fea0003800000 */
[----:B------:R3:W5:Y:S02]  /*38c0*/  LDG.E.LTC128B R72, desc[UR16][R22.64] ;  /* 0x0000001016487981 */ /* 0x000764000c1e1920 */
.L_x_85:
[----:B------:R-:W-:Y:S05]  /*38d0*/  BSYNC B1 ;  /* 0x0000000000017941 */ /* 0x000fea0003800000 */
.L_x_84:
[----:B-----5:R-:W-:Y:S01]  /*38e0*/  FMUL R4, R72, R15 ;  /* 0x0000000f48047220 */ /* 0x020fe20000400000 */
[----:B0-----:R-:W-:Y:S01]  /*38f0*/  IMAD.X R25, R29, 0x1, R6, P5 ;  /* 0x000000011d197824 */ /* 0x001fe200028e0606 */
[----:B------:R-:W-:Y:S01]  /*3900*/  ISETP.GT.AND P0, PT, R70, 0x8, P0 ;  /* 0x000000084600780c */ /* 0x000fe20000704270 */
        /* <DEDUP_REMOVED lines=8> */
.L_x_87:
[----:B------:R-:W-:Y:S05]  /*3990*/  BSYNC B1 ;  /* 0x0000000000017941 */ /* 0x000fea0003800000 */
.L_x_86:
[----:B------:R-:W-:Y:S01]  /*39a0*/  ISETP.GT.AND P2, PT, R70, 0x8, P2 ;  /* 0x000000084600780c */ /* 0x000fe20001744270 */
[----:B---3-5:R-:W-:Y:S01]  /*39b0*/  FMUL R23, R72, R15 ;  /* 0x0000000f48177220 */ /* 0x028fe20000400000 */
[----:B------:R-:W-:Y:S01]  /*39c0*/  IMAD.X R27, R37, 0x1, R5, P5 ;  /* 0x00000001251b7824 */ /* 0x000fe200028e0605 */
[----:B------:R-:W-:Y:S02]  /*39d0*/  BSSY B1, `(.L_x_88) ;  /* 0x0000007000017945 */ /* 0x000fe40003800000 */
[----:B0-----:R-:W-:-:S05]  /*39e0*/  FFMA R25, R54, R14, R23 ;  /* 0x0000000e36197223 */ /* 0x001fca0000000017 */
[----:B------:R0:W-:Y:S01]  /*39f0*/  @P0 STG.E desc[UR16][R26.64], R25 ;  /* 0x000000191a000986 */ /* 0x0001e2000c101910 */
[----:B------:R-:W-:-:S04]  /*3a00*/  IADD3 R22, P0, R40, UR8, RZ ;  /* 0x0000000828167c10 */ /* 0x000fc8000ff1e0ff */
[----:B------:R-:W-:Y:S01]  /*3a10*/  IADD3.X R23, R41, UR9, RZ, P0, !PT ;  /* 0x0000000929177c10 */ /* 0x000fe200087fe4ff */
[----:B------:R-:W-:Y:S08]  /*3a20*/  @!P2 BRA `(.L_x_89) ;  /* 0x000000000004a947 */ /* 0x000ff00003800000 */
[----:B------:R3:W5:Y:S02]  /*3a30*/  LDG.E.LTC128B R72, desc[UR16][R22.64] ;  /* 0x0000001016487981 */ /* 0x000764000c1e1920 */
.L_x_89:
[----:B------:R-:W-:Y:S05]  /*3a40*/  BSYNC B1 ;  /* 0x0000000000017941 */ /* 0x000fea0003800000 */
.L_x_88:
[----:B------:R-:W-:Y:S05]  /*3a50*/  @!P2 BRA `(.L_x_90) ;  /* 0x0000000800d4a947 */ /* 0x000fea0003800000 */
[----:B------:R-:W-:Y:S01]  /*3a60*/  IADD3 R4, P0, R28, R21, RZ ;  /* 0x000000151c047210 */ /* 0x000fe20007f1e0ff */
[----:B-----5:R-:W-:-:S04]  /*3a70*/  FMUL R72, R72, R15 ;  /* 0x0000000f48487220 */ /* 0x020fc80000400000 */
[----:B------:R-:W-:Y:S02]  /*3a80*/  IMAD.X R5, R29, 0x1, R5, P0 ;  /* 0x000000011d057824 */ /* 0x000fe400000e0605 */
[----:B------:R-:W-:-:S05]  /*3a90*/  FFMA R55, R55, R14, R72 ;  /* 0x0000000e37377223 */ /* 0x000fca0000000048 */
[----:B------:R4:W-:Y:S01]  /*3aa0*/  STG.E desc[UR16][R4.64], R55 ;  /* 0x0000003704007986 */ /* 0x0009e2000c101910 */
[----:B------:R-:W-:Y:S05]  /*3ab0*/  BRA `(.L_x_90) ;  /* 0x0000000800bc7947 */ /* 0x000fea0003800000 */
.L_x_31:
[----:B------:R-:W-:Y:S01]  /*3ac0*/  ULDC.64 UR8, c[0x0][0x6c0] ;  /* 0x0001b00000087ab9 */ /* 0x000fe20000000a00 */
[----:B------:R-:W-:Y:S01]  /*3ad0*/  ISETP.GT.AND P2, PT, R4, 0x1, PT ;  /* 0x000000010400780c */ /* 0x000fe20003f44270 */
[-C--:B--2---:R-:W-:Y:S01]  /*3ae0*/  FMUL R5, R24, R14.reuse ;  /* 0x0000000e18057220 */ /* 0x084fe20000400000 */
[----:B------:R-:W-:Y:S01]  /*3af0*/  LEA R22, P0, R72, UR8, 0x2 ;  /* 0x0000000848167c11 */ /* 0x000fe2000f8010ff */
[-C--:B------:R-:W-:Y:S01]  /*3b00*/  FMUL R21, R25, R14.reuse ;  /* 0x0000000e19157220 */ /* 0x080fe20000400000 */
[----:B------:R-:W-:Y:S01]  /*3b10*/  ISETP.GT.AND P4, PT, R70, RZ, P2 ;  /* 0x000000ff4600720c */ /* 0x000fe20001784270 */
[----:B------:R-:W-:Y:S01]  /*3b20*/  IMAD.SHL.U32 R63, R74, 0x20, RZ ;  /* 0x000000204a3f7824 */ /* 0x000fe200078e00ff */
[----:B------:R-:W-:Y:S01]  /*3b30*/  LEA.HI.X R23, R72, UR9, R61, 0x2, P0 ;  /* 0x0000000948177c11 */ /* 0x000fe200080f143d */
[-C--:B------:R-:W-:Y:S01]  /*3b40*/  FMUL R57, R26, R14.reuse ;  /* 0x0000000e1a397220 */ /* 0x080fe20000400000 */
[----:B------:R-:W-:Y:S01]  /*3b50*/  ISETP.GT.AND P1, PT, R70, 0x8, P1 ;  /* 0x000000084600780c */ /* 0x000fe20000f24270 */
[----:B------:R-:W-:Y:S01]  /*3b60*/  FMUL R59, R28, R14 ;  /* 0x0000000e1c3b7220 */ /* 0x000fe20000400000 */
[----:B------:R-:W-:Y:S01]  /*3b70*/  ISETP.GT.AND P0, PT, R4, 0x8, PT ;  /* 0x000000080400780c */ /* 0x000fe20003f04270 */
[----:B------:R0:W-:Y:S01]  /*3b80*/  @P5 STG.E desc[UR16][R22.64], R5 ;  /* 0x0000000516005986 */ /* 0x0001e2000c101910 */
[----:B------:R-:W-:Y:S01]  /*3b90*/  LEA R24, P5, R74, R22, 0x2 ;  /* 0x000000164a187211 */ /* 0x000fe200078a10ff */
[-C--:B------:R-:W-:Y:S01]  /*3ba0*/  FMUL R35, R35, R14.reuse ;  /* 0x0000000e23237220 */ /* 0x080fe20000400000 */
[----:B------:R-:W-:Y:S01]  /*3bb0*/  ISETP.GT.AND P2, PT, R70, 0x8, P2 ;  /* 0x000000084600780c */ /* 0x000fe20001744270 */
[-C--:B------:R-:W-:Y:S01]  /*3bc0*/  FMUL R37, R37, R14.reuse ;  /* 0x0000000e25257220 */ /* 0x080fe20000400000 */
[C-C-:B------:R-:W-:Y:S01]  /*3bd0*/  LEA.HI.X R25, R74.reuse, R23, R75.reuse, 0x2, P5 ;  /* 0x000000174a197211 */ /* 0x140fe200028f144b */
[-C--:B------:R-:W-:Y:S01]  /*3be0*/  FMUL R39, R39, R14.reuse ;  /* 0x0000000e27277220 */ /* 0x080fe20000400000 */
[----:B------:R-:W-:Y:S01]  /*3bf0*/  SHF.L.U64.HI R61, R74, 0x5, R75 ;  /* 0x000000054a3d7819 */ /* 0x000fe2000001024b */
[----:B------:R-:W-:Y:S01]  /*3c00*/  FMUL R41, R41, R14 ;  /* 0x0000000e29297220 */ /* 0x000fe20000400000 */
[----:B------:R-:W-:Y:S01]  /*3c10*/  ISETP.GT.AND P5, PT, R70, RZ, P0 ;  /* 0x000000ff4600720c */ /* 0x000fe200007a4270 */
[----:B------:R1:W-:Y:S01]  /*3c20*/  @P4 STG.E desc[UR16][R24.64], R21 ;  /* 0x0000001518004986 */ /* 0x0003e2000c101910 */
[----:B------:R-:W-:Y:S01]  /*3c30*/  IADD3 R26, P4, R63, R22, RZ ;  /* 0x000000163f1a7210 */ /* 0x000fe20007f9e0ff */
[----:B0-----:R-:W-:Y:S01]  /*3c40*/  FMUL R5, R27, R14 ;  /* 0x0000000e1b057220 */ /* 0x001fe20000400000 */
[----:B------:R-:W-:Y:S01]  /*3c50*/  IADD3 R28, P6, R63, R24, RZ ;  /* 0x000000183f1c7210 */ /* 0x000fe20007fde0ff */
[----:B------:R0:W-:Y:S01]  /*3c60*/  @P1 STG.E desc[UR16][R22.64+0x20], R57 ;  /* 0x0000203916001986 */ /* 0x0001e2000c101910 */
[----:B------:R-:W-:Y:S01]  /*3c70*/  ISETP.GT.AND P1, PT, R4, 0x9, PT ;  /* 0x000000090400780c */ /* 0x000fe20003f24270 */
[----:B------:R-:W-:Y:S01]  /*3c80*/  IMAD.X R27, R61, 0x1, R23, P4 ;  /* 0x000000013d1b7824 */ /* 0x000fe200020e0617 */
[C---:B------:R-:W-:Y:S01]  /*3c90*/  ISETP.GT.AND P0, PT, R70.reuse, 0x8, P0 ;  /* 0x000000084600780c */ /* 0x040fe20000704270 */
[----:B------:R2:W-:Y:S01]  /*3ca0*/  @P2 STG.E desc[UR16][R24.64+0x20], R5 ;  /* 0x0000200518002986 */ /* 0x0005e2000c101910 */
[C---:B------:R-:W-:Y:S01]  /*3cb0*/  ISETP.GT.AND P4, PT, R70.reuse, RZ, P1 ;  /* 0x000000ff4600720c */ /* 0x040fe20000f84270 */
[-C--:B------:R-:W-:Y:S01]  /*3cc0*/  FMUL R43, R43, R14.reuse ;  /* 0x0000000e2b2b7220 */ /* 0x080fe20000400000 */
[----:B------:R-:W-:Y:S01]  /*3cd0*/  IADD3 R65, P2, R63, 0x20, RZ ;  /* 0x000000203f417810 */ /* 0x000fe20007f5e0ff */
[----:B------:R3:W-:Y:S01]  /*3ce0*/  @P5 STG.E desc[UR16][R26.64], R59 ;  /* 0x0000003b1a005986 */ /* 0x0007e2000c101910 */
[----:B-1----:R-:W-:Y:S01]  /*3cf0*/  FMUL R21, R29, R14 ;  /* 0x0000000e1d157220 */ /* 0x002fe20000400000 */
[----:B------:R-:W-:Y:S01]  /*3d00*/  IMAD.X R29, R61, 0x1, R25, P6 ;  /* 0x000000013d1d7824 */ /* 0x000fe200030e0619 */
[----:B------:R-:W-:Y:S01]  /*3d10*/  ISETP.GT.AND P1, PT, R70, 0x8, P1 ;  /* 0x000000084600780c */ /* 0x000fe20000f24270 */
[----:B------:R-:W-:Y:S01]  /*3d20*/  IMAD.X R67, RZ, RZ, R61, P2 ;  /* 0x000000ffff437224 */ /* 0x000fe200010e063d */
[----:B0-----:R-:W-:Y:S01]  /*3d30*/  IADD3 R22, P5, R65, R22, RZ ;  /* 0x0000001641167210 */ /* 0x001fe20007fbe0ff */
[-C--:B------:R-:W-:Y:S01]  /*3d40*/  FMUL R57, R30, R14.reuse ;  /* 0x0000000e1e397220 */ /* 0x080fe20000400000 */
[----:B------:R-:W-:Y:S01]  /*3d50*/  ISETP.GT.AND P2, PT, R4, 0x10, PT ;  /* 0x000000100400780c */ /* 0x000fe20003f44270 */
[----:B--2---:R-:W-:Y:S01]  /*3d60*/  FMUL R5, R31, R14 ;  /* 0x0000000e1f057220 */ /* 0x004fe20000400000 */
[----:B------:R-:W-:Y:S01]  /*3d70*/  IADD3 R30, P6, R63, R26, RZ ;  /* 0x0000001a3f1e7210 */ /* 0x000fe20007fde0ff */
[----:B------:R-:W-:Y:S01]  /*3d80*/  IMAD.X R23, R67, 0x1, R23, P5 ;  /* 0x0000000143177824 */ /* 0x000fe200028e0617 */
[----:B------:R0:W-:Y:S01]  /*3d90*/  @P4 STG.E desc[UR16][R28.64], R21 ;  /* 0x000000151c004986 */ /* 0x0001e2000c101910 */
[----:B------:R-:W-:Y:S01]  /*3da0*/  IADD3 R24, P4, R65, R24, RZ ;  /* 0x0000001841187210 */ /* 0x000fe20007f9e0ff */
[----:B---3--:R-:W-:Y:S01]  /*3db0*/  FMUL R59, R32, R14 ;  /* 0x0000000e203b7220 */ /* 0x008fe20000400000 */
[----:B------:R-:W-:Y:S01]  /*3dc0*/  ISETP.GT.AND P5, PT, R70, RZ, P2 ;  /* 0x000000ff4600720c */ /* 0x000fe200017a4270 */
[----:B------:R1:W-:Y:S01]  /*3dd0*/  @P0 STG.E desc[UR16][R22.64], R57 ;  /* 0x0000003916000986 */ /* 0x0003e2000c101910 */
[----:B------:R-:W-:Y:S01]  /*3de0*/  ISETP.GT.AND P0, PT, R4, 0x11, PT ;  /* 0x000000110400780c */ /* 0x000fe20003f04270 */
[----:B------:R-:W-:-:S02]  /*3df0*/  IMAD.X R25, R67, 0x1, R25, P4 ;  /* 0x0000000143197824 */ /* 0x000fc400020e0619 */
[-C--:B------:R-:W-:Y:S01]  /*3e00*/  FMUL R45, R45, R14.reuse ;  /* 0x0000000e2d2d7220 */ /* 0x080fe20000400000 */
[----:B------:R-:W-:Y:S01]  /*3e10*/  IMAD.X R31, R61, 0x1, R27, P6 ;  /* 0x000000013d1f7824 */ /* 0x000fe200030e061b */
[C---:B------:R-:W-:Y:S01]  /*3e20*/  ISETP.GT.AND P4, PT, R70.reuse, RZ, P0 ;  /* 0x000000ff4600720c */ /* 0x040fe20000784270 */
[-C--:B------:R-:W-:Y:S01]  /*3e30*/  FMUL R47, R47, R14.reuse ;  /* 0x0000000e2f2f7220 */ /* 0x080fe20000400000 */
[----:B------:R2:W-:Y:S01]  /*3e40*/  @P1 STG.E desc[UR16][R24.64], R5 ;  /* 0x0000000518001986 */ /* 0x0005e2000c101910 */
[----:B------:R-:W-:Y:S01]  /*3e50*/  ISETP.GT.AND P1, PT, R70, 0x8, P2 ;  /* 0x000000084600780c */ /* 0x000fe20001724270 */
[----:B0-----:R-:W-:Y:S01]  /*3e60*/  FMUL R21, R33, R14 ;  /* 0x0000000e21157220 */ /* 0x001fe20000400000 */
[----:B------:R-:W-:Y:S01]  /*3e70*/  IADD3 R32, P2, R63, R28, RZ ;  /* 0x0000001c3f207210 */ /* 0x000fe20007f5e0ff */
[----:B------:R-:W-:Y:S01]  /*3e80*/  FMUL R49, R49, R14 ;  /* 0x0000000e31317220 */ /* 0x000fe20000400000 */
[----:B------:R-:W-:Y:S01]  /*3e90*/  @P5 STG.E desc[UR16][R30.64], R59 ;  /* 0x0000003b1e005986 */ /* 0x000fe2000c101910 */
[----:B-1----:R-:W-:Y:S01]  /*3ea0*/  IADD3 R22, P5, R65, R26, RZ ;  /* 0x0000001a41167210 */ /* 0x002fe20007fbe0ff */
[-C--:B------:R-:W-:Y:S01]  /*3eb0*/  FMUL R57, R34, R14.reuse ;  /* 0x0000000e22397220 */ /* 0x080fe20000400000 */
[----:B------:R-:W-:Y:S01]  /*3ec0*/  IMAD.X R33, R61, 0x1, R29, P2 ;  /* 0x000000013d217824 */ /* 0x000fe200010e061d */
[----:B------:R-:W-:Y:S01]  /*3ed0*/  ISETP.GT.AND P2, PT, R4, 0x18, PT ;  /* 0x000000180400780c */ /* 0x000fe20003f44270 */
[-C--:B------:R-:W-:Y:S01]  /*3ee0*/  FMUL R51, R51, R14.reuse ;  /* 0x0000000e33337220 */ /* 0x080fe20000400000 */
[C---:B------:R-:W-:Y:S01]  /*3ef0*/  ISETP.GT.AND P0, PT, R70.reuse, 0x8, P0 ;  /* 0x000000084600780c */ /* 0x040fe20000704270 */
[----:B------:R-:W-:Y:S01]  /*3f00*/  IMAD.X R23, R67, 0x1, R27, P5 ;  /* 0x0000000143177824 */ /* 0x000fe200028e061b */
[----:B------:R0:W-:Y:S01]  /*3f10*/  @P4 STG.E desc[UR16][R32.64], R21 ;  /* 0x0000001520004986 */ /* 0x0001e2000c101910 */
[----:B------:R-:W-:Y:S01]  /*3f20*/  ISETP.GT.AND P5, PT, R70, RZ, P2 ;  /* 0x000000ff4600720c */ /* 0x000fe200017a4270 */
[----:B--2---:R-:W-:Y:S01]  /*3f30*/  FMUL R5, R36, R14 ;  /* 0x0000000e24057220 */ /* 0x004fe20000400000 */
[----:B------:R-:W-:Y:S01]  /*3f40*/  IADD3 R24, P4, R65, R28, RZ ;  /* 0x0000001c41187210 */ /* 0x000fe20007f9e0ff */
[----:B------:R1:W-:Y:S01]  /*3f50*/  @P1 STG.E desc[UR16][R22.64], R57 ;  /* 0x0000003916001986 */ /* 0x0003e2000c101910 */
[----:B------:R-:W-:Y:S01]  /*3f60*/  IADD3 R26, P6, R63, R30, RZ ;  /* 0x0000001e3f1a7210 */ /* 0x000fe20007fde0ff */
[-C--:B------:R-:W-:Y:S01]  /*3f70*/  FMUL R53, R53, R14.reuse ;  /* 0x0000000e35357220 */ /* 0x080fe20000400000 */
[----:B------:R-:W-:Y:S01]  /*3f80*/  ISETP.GT.AND P1, PT, R4, 0x19, PT ;  /* 0x000000190400780c */ /* 0x000fe20003f24270 */
[----:B------:R-:W-:Y:S01]  /*3f90*/  IMAD.X R25, R67, 0x1, R29, P4 ;  /* 0x0000000143197824 */ /* 0x000fe200020e061d */
[C---:B------:R-:W-:Y:S01]  /*3fa0*/  ISETP.GT.AND P2, PT, R70.reuse, 0x8, P2 ;  /* 0x000000084600780c */ /* 0x040fe20001744270 */
[----:B------:R-:W-:Y:S01]  /*3fb0*/  IMAD.X R27, R61, 0x1, R31, P6 ;  /* 0x000000013d1b7824 */ /* 0x000fe200030e061f */
[----:B------:R-:W-:Y:S01]  /*3fc0*/  ISETP.GT.AND P4, PT, R70, RZ, P1 ;  /* 0x000000ff4600720c */ /* 0x000fe20000f84270 */
[----:B0-----:R-:W-:Y:S01]  /*3fd0*/  FMUL R21, R38, R14 ;  /* 0x0000000e26157220 */ /* 0x001fe20000400000 */
[----:B------:R0:W-:Y:S01]  /*3fe0*/  @P0 STG.E desc[UR16][R24.64], R35 ;  /* 0x0000002318000986 */ /* 0x0001e2000c101910 */
[----:B------:R-:W-:Y:S01]  /*3ff0*/  IADD3 R28, P0, R63, R32, RZ ;  /* 0x000000203f1c7210 */ /* 0x000fe20007f1e0ff */
[----:B------:R-:W-:Y:S01]  /*4000*/  FMUL R55, R55, R14 ;  /* 0x0000000e37377220 */ /* 0x000fe20000400000 */
[----:B------:R-:W-:Y:S01]  /*4010*/  ISETP.GT.AND P1, PT, R70, 0x8, P1 ;  /* 0x000000084600780c */ /* 0x000fe20000f24270 */
[----:B------:R2:W-:Y:S01]  /*4020*/  @P5 STG.E desc[UR16][R26.64], R5 ;  /* 0x000000051a005986 */ /* 0x0005e2000c101910 */
[----:B-1----:R-:W-:Y:S01]  /*4030*/  IADD3 R22, P5, R65, R30, RZ ;  /* 0x0000001e41167210 */ /* 0x002fe20007fbe0ff */
[----:B------:R-:W-:Y:S01]  /*4040*/  IMAD.X R29, R61, 0x1, R33, P0 ;  /* 0x000000013d1d7824 */ /* 0x000fe200000e0621 */
[----:B------:R-:W-:-:S02]  /*4050*/  ISETP.GT.AND P0, PT, R4, 0x20, PT ;  /* 0x000000200400780c */ /* 0x000fc40003f04270 */
[----:B------:R-:W-:Y:S01]  /*4060*/  IADD3 R30, P6, R63, R26, RZ ;  /* 0x0000001a3f1e7210 */ /* 0x000fe20007fde0ff */
[----:B------:R-:W-:Y:S01]  /*4070*/  IMAD.X R23, R67, 0x1, R31, P5 ;  /* 0x0000000143177824 */ /* 0x000fe200028e061f */
[----:B------:R-:W-:Y:S01]  /*4080*/  @P4 STG.E desc[UR16][R28.64], R37 ;  /* 0x000000251c004986 */ /* 0x000fe2000c101910 */
[----:B0-----:R-:W-:Y:S01]  /*4090*/  IADD3 R24, P5, R65, R32, RZ ;  /* 0x0000002041187210 */ /* 0x001fe20007fbe0ff */
[-C--:B------:R-:W-:Y:S01]  /*40a0*/  FMUL R35, R48, R14.reuse ;  /* 0x0000000e30237220 */ /* 0x080fe20000400000 */
[----:B------:R-:W-:Y:S01]  /*40b0*/  ISETP.GT.AND P4, PT, R70, RZ, P0 ;  /* 0x000000ff4600720c */ /* 0x000fe20000784270 */
[----:B------:R0:W-:Y:S01]  /*40c0*/  @P2 STG.E desc[UR16][R22.64], R21 ;  /* 0x0000001516002986 */ /* 0x0001e2000c101910 */
[----:B------:R-:W-:Y:S01]  /*40d0*/  ISETP.GT.AND P2, PT, R4, 0x21, PT ;  /* 0x000000210400780c */ /* 0x000fe20003f44270 */
[----:B------:R-:W-:Y:S02]  /*40e0*/  IMAD.X R25, R67, 0x1, R33, P5 ;  /* 0x0000000143197824 */ /* 0x000fe400028e0621 */
[----:B--2---:R-:W-:Y:S01]  /*40f0*/  FMUL R5, R40, R14 ;  /* 0x0000000e28057220 */ /* 0x004fe20000400000 */
[----:B------:R-:W-:Y:S01]  /*4100*/  IMAD.X R31, R61, 0x1, R27, P6 ;  /* 0x000000013d1f7824 */ /* 0x000fe200030e061b */
[----:B------:R-:W-:Y:S01]  /*4110*/  ISETP.GT.AND P5, PT, R70, RZ, P2 ;  /* 0x000000ff4600720c */ /* 0x000fe200017a4270 */
[----:B------:R1:W-:Y:S01]  /*4120*/  @P1 STG.E desc[UR16][R24.64], R39 ;  /* 0x0000002718001986 */ /* 0x0003e2000c101910 */
[----:B------:R-:W-:-:S02]  /*4130*/  IADD3 R32, P1, R63, R28, RZ ;  /* 0x0000001c3f207210 */ /* 0x000fc40007f3e0ff */
[C---:B------:R-:W-:Y:S02]  /*4140*/  ISETP.GT.AND P0, PT, R70.reuse, 0x8, P0 ;  /* 0x000000084600780c */ /* 0x040fe40000704270 */
[----:B------:R2:W-:Y:S01]  /*4150*/  @P4 STG.E desc[UR16][R30.64], R5 ;  /* 0x000000051e004986 */ /* 0x0005e2000c101910 */
[----:B0-----:R-:W-:Y:S01]  /*4160*/  IADD3 R22, P4, R65, R26, RZ ;  /* 0x0000001a41167210 */ /* 0x001fe20007f9e0ff */
[----:B------:R-:W-:Y:S01]  /*4170*/  IMAD.X R33, R61, 0x1, R29, P1 ;  /* 0x000000013d217824 */ /* 0x000fe200008e061d */
[----:B------:R-:W-:Y:S01]  /*4180*/  ISETP.GT.AND P2, PT, R70, 0x8, P2 ;  /* 0x000000084600780c */ /* 0x000fe20001744270 */
[----:B------:R-:W-:Y:S01]  /*4190*/  FMUL R21, R42, R14 ;  /* 0x0000000e2a157220 */ /* 0x000fe20000400000 */
[----:B------:R-:W-:Y:S01]  /*41a0*/  ISETP.GT.AND P1, PT, R4, 0x28, PT ;  /* 0x000000280400780c */ /* 0x000fe20003f24270 */
[----:B------:R-:W-:Y:S01]  /*41b0*/  IMAD.X R23, R67, 0x1, R27, P4 ;  /* 0x0000000143177824 */ /* 0x000fe200020e061b */
[----:B------:R-:W-:Y:S01]  /*41c0*/  @P5 STG.E desc[UR16][R32.64], R41 ;  /* 0x0000002920005986 */ /* 0x000fe2000c101910 */
[----:B-1----:R-:W-:-:S02]  /*41d0*/  IADD3 R24, P5, R65, R28, RZ ;  /* 0x0000001c41187210 */ /* 0x002fc40007fbe0ff */
[----:B------:R-:W-:Y:S01]  /*41e0*/  ISETP.GT.AND P4, PT, R70, RZ, P1 ;  /* 0x000000ff4600720c */ /* 0x000fe20000f84270 */
[----:B------:R0:W-:Y:S01]  /*41f0*/  @P0 STG.E desc[UR16][R22.64], R21 ;  /* 0x0000001516000986 */ /* 0x0001e2000c101910 */
[----:B------:R-:W-:Y:S01]  /*4200*/  ISETP.GT.AND P0, PT, R4, 0x29, PT ;  /* 0x000000290400780c */ /* 0x000fe20003f04270 */
[----:B------:R-:W-:Y:S01]  /*4210*/  IMAD.X R25, R67, 0x1, R29, P5 ;  /* 0x0000000143197824 */ /* 0x000fe200028e061d */
[----:B------:R-:W-:Y:S01]  /*4220*/  IADD3 R26, P6, R63, R30, RZ ;  /* 0x0000001e3f1a7210 */ /* 0x000fe20007fde0ff */
[----:B--2---:R-:W-:Y:S01]  /*4230*/  FMUL R5, R44, R14 ;  /* 0x0000000e2c057220 */ /* 0x004fe20000400000 */
[----:B------:R-:W-:Y:S02]  /*4240*/  ISETP.GT.AND P5, PT, R70, RZ, P0 ;  /* 0x000000ff4600720c */ /* 0x000fe400007a4270 */
[----:B------:R1:W-:Y:S01]  /*4250*/  @P2 STG.E desc[UR16][R24.64], R43 ;  /* 0x0000002b18002986 */ /* 0x0003e2000c101910 */
[----:B------:R-:W-:Y:S01]  /*4260*/  IMAD.X R27, R61, 0x1, R31, P6 ;  /* 0x000000013d1b7824 */ /* 0x000fe200030e061f */
[----:B------:R-:W-:-:S02]  /*4270*/  IADD3 R28, P2, R63, R32, RZ ;  /* 0x000000203f1c7210 */ /* 0x000fc40007f5e0ff */
[----:B------:R-:W-:Y:S01]  /*4280*/  ISETP.GT.AND P1, PT, R70, 0x8, P1 ;  /* 0x000000084600780c */ /* 0x000fe20000f24270 */
[----:B0-----:R-:W-:Y:S01]  /*4290*/  FMUL R21, R46, R14 ;  /* 0x0000000e2e157220 */ /* 0x001fe20000400000 */
[----:B------:R-:W-:Y:S01]  /*42a0*/  @P4 STG.E desc[UR16][R26.64], R5 ;  /* 0x000000051a004986 */ /* 0x000fe2000c101910 */
[----:B------:R-:W-:Y:S01]  /*42b0*/  IADD3 R22, P4, R65, R30, RZ ;  /* 0x0000001e41167210 */ /* 0x000fe20007f9e0ff */
[----:B------:R-:W-:Y:S01]  /*42c0*/  IMAD.X R29, R61, 0x1, R33, P2 ;  /* 0x000000013d1d7824 */ /* 0x000fe200010e0621 */
[----:B------:R-:W-:Y:S02]  /*42d0*/  ISETP.GT.AND P0, PT, R70, 0x8, P0 ;  /* 0x000000084600780c */ /* 0x000fe40000704270 */
[----:B------:R-:W-:Y:S01]  /*42e0*/  ISETP.GT.AND P2, PT, R4, 0x30, PT ;  /* 0x000000300400780c */ /* 0x000fe20003f44270 */
[----:B------:R-:W-:Y:S01]  /*42f0*/  IMAD.X R23, R67, 0x1, R31, P4 ;  /* 0x0000000143177824 */ /* 0x000fe200020e061f */
[----:B------:R-:W-:Y:S01]  /*4300*/  @P5 STG.E desc[UR16][R28.64], R45 ;  /* 0x0000002d1c005986 */ /* 0x000fe2000c101910 */
[----:B-1----:R-:W-:-:S02]  /*4310*/  IADD3 R24, P5, R65, R32, RZ ;  /* 0x0000002041187210 */ /* 0x002fc40007fbe0ff */
[----:B------:R-:W-:Y:S01]  /*4320*/  ISETP.GT.AND P4, PT, R70, RZ, P2 ;  /* 0x000000ff4600720c */ /* 0x000fe20001784270 */
[----:B------:R0:W-:Y:S01]  /*4330*/  @P1 STG.E desc[UR16][R22.64], R21 ;  /* 0x0000001516001986 */ /* 0x0001e2000c101910 */
[----:B------:R-:W-:Y:S01]  /*4340*/  IADD3 R30, P6, R63, R26, RZ ;  /* 0x0000001a3f1e7210 */ /* 0x000fe20007fde0ff */
[----:B------:R-:W-:Y:S01]  /*4350*/  IMAD.X R25, R67, 0x1, R33, P5 ;  /* 0x0000000143197824 */ /* 0x000fe200028e0621 */
[----:B------:R-:W-:-:S03]  /*4360*/  ISETP.GT.AND P1, PT, R4, 0x31, PT ;  /* 0x000000310400780c */ /* 0x000fc60003f24270 */
[----:B------:R-:W-:Y:S01]  /*4370*/  IMAD.X R31, R61, 0x1, R27, P6 ;  /* 0x000000013d1f7824 */ /* 0x000fe200030e061b */
[C---:B------:R-:W-:Y:S01]  /*4380*/  ISETP.GT.AND P5, PT, R70.reuse, RZ, P1 ;  /* 0x000000ff4600720c */ /* 0x040fe20000fa4270 */
[----:B------:R1:W-:Y:S01]  /*4390*/  @P0 STG.E desc[UR16][R24.64], R47 ;  /* 0x0000002f18000986 */ /* 0x0003e2000c101910 */
[----:B------:R-:W-:Y:S02]  /*43a0*/  ISETP.GT.AND P6, PT, R70, 0x8, P2 ;  /* 0x000000084600780c */ /* 0x000fe400017c4270 */
[----:B------:R-:W-:Y:S01]  /*43b0*/  IADD3 R32, P0, R63, R28, RZ ;  /* 0x0000001c3f207210 */ /* 0x000fe20007f1e0ff */
[----:B------:R2:W-:Y:S01]  /*43c0*/  @P4 STG.E desc[UR16][R30.64], R35 ;  /* 0x000000231e004986 */ /* 0x0005e2000c101910 */
[----:B0-----:R-:W-:Y:S01]  /*43d0*/  IADD3 R22, P2, R65, R26, RZ ;  /* 0x0000001a41167210 */ /* 0x001fe20007f5e0ff */
[----:B------:R-:W-:Y:S01]  /*43e0*/  FMUL R21, R50, R14 ;  /* 0x0000000e32157220 */ /* 0x000fe20000400000 */
[----:B------:R-:W-:Y:S01]  /*43f0*/  ISETP.GT.AND P1, PT, R70, 0x8, P1 ;  /* 0x000000084600780c */ /* 0x000fe20000f24270 */
[----:B------:R-:W-:Y:S01]  /*4400*/  IMAD.X R33, R61, 0x1, R29, P0 ;  /* 0x000000013d217824 */ /* 0x000fe200000e061d */
[C---:B------:R-:W-:Y:S01]  /*4410*/  ISETP.GT.AND P0, PT, R4.reuse, 0x38, PT ;  /* 0x000000380400780c */ /* 0x040fe20003f04270 */
[----:B------:R-:W-:Y:S01]  /*4420*/  IMAD.X R23, R67, 0x1, R27, P2 ;  /* 0x0000000143177824 */ /* 0x000fe200010e061b */
[----:B------:R-:W-:-:S02]  /*4430*/  ISETP.GT.AND P2, PT, R4, 0x39, PT ;  /* 0x000000390400780c */ /* 0x000fc40003f44270 */
[----:B------:R-:W-:Y:S01]  /*4440*/  IADD3 R4, P4, R65, R28, RZ ;  /* 0x0000001c41047210 */ /* 0x000fe20007f9e0ff */
[----:B------:R-:W-:Y:S01]  /*4450*/  @P5 STG.E desc[UR16][R32.64], R49 ;  /* 0x0000003120005986 */ /* 0x000fe2000c101910 */
[----:B-1----:R-:W-:-:S03]  /*4460*/  IADD3 R24, P5, R63, R30, RZ ;  /* 0x0000001e3f187210 */ /* 0x002fc60007fbe0ff */
[----:B------:R-:W-:Y:S01]  /*4470*/  IMAD.X R5, R67, 0x1, R29, P4 ;  /* 0x0000000143057824 */ /* 0x000fe200020e061d */
[----:B------:R-:W-:Y:S01]  /*4480*/  IADD3 R28, P4, R65, R30, RZ ;  /* 0x0000001e411c7210 */ /* 0x000fe20007f9e0ff */
[----:B------:R0:W-:Y:S01]  /*4490*/  @P6 STG.E desc[UR16][R22.64], R21 ;  /* 0x0000001516006986 */ /* 0x0001e2000c101910 */
[--C-:B------:R-:W-:Y:S01]  /*44a0*/  IMAD.X R25, R61, 0x1, R31.reuse, P5 ;  /* 0x000000013d197824 */ /* 0x100fe200028e061f */
[C---:B------:R-:W-:Y:S02]  /*44b0*/  ISETP.GT.AND P6, PT, R70.reuse, RZ, P0 ;  /* 0x000000ff4600720c */ /* 0x040fe400007c4270 */
[----:B------:R-:W-:Y:S01]  /*44c0*/  IADD3 R26, P5, R63, R32, RZ ;  /* 0x000000203f1a7210 */ /* 0x000fe20007fbe0ff */
[----:B------:R-:W-:Y:S01]  /*44d0*/  IMAD.X R29, R67, 0x1, R31, P4 ;  /* 0x00000001431d7824 */ /* 0x000fe200020e061f */
[----:B------:R-:W-:Y:S01]  /*44e0*/  ISETP.GT.AND P4, PT, R70, RZ, P2 ;  /* 0x000000ff4600720c */ /* 0x000fe20001784270 */
[----:B--2---:R-:W-:Y:S01]  /*44f0*/  FMUL R31, R54, R14 ;  /* 0x0000000e361f7220 */ /* 0x004fe20000400000 */
[C---:B------:R-:W-:Y:S01]  /*4500*/  ISETP.GT.AND P0, PT, R70.reuse, 0x8, P0 ;  /* 0x000000084600780c */ /* 0x040fe20000704270 */
[----:B------:R-:W-:Y:S01]  /*4510*/  IMAD.X R27, R61, 0x1, R33, P5 ;  /* 0x000000013d1b7824 */ /* 0x000fe200028e0621 */
[----:B------:R-:W-:Y:S01]  /*4520*/  ISETP.GT.AND P2, PT, R70, 0x8, P2 ;  /* 0x000000084600780c */ /* 0x000fe20001744270 */
[----:B------:R1:W-:Y:S01]  /*4530*/  @P1 STG.E desc[UR16][R4.64], R51 ;  /* 0x0000003304001986 */ /* 0x0003e2000c101910 */
[----:B0-----:R-:W-:Y:S01]  /*4540*/  IADD3 R22, P5, R65, R32, RZ ;  /* 0x0000002041167210 */ /* 0x001fe20007fbe0ff */
[----:B------:R-:W-:-:S04]  /*4550*/  FMUL R21, R52, R14 ;  /* 0x0000000e34157220 */ /* 0x000fc80000400000 */
[----:B------:R-:W-:Y:S01]  /*4560*/  IMAD.X R23, R67, 0x1, R33, P5 ;  /* 0x0000000143177824 */ /* 0x000fe200028e0621 */
[----:B------:R1:W-:Y:S04]  /*4570*/  @P6 STG.E desc[UR16][R24.64], R21 ;  /* 0x0000001518006986 */ /* 0x0003e8000c101910 */
[----:B------:R1:W-:Y:S04]  /*4580*/  @P4 STG.E desc[UR16][R26.64], R53 ;  /* 0x000000351a004986 */ /* 0x0003e8000c101910 */
[----:B------:R1:W-:Y:S04]  /*4590*/  @P0 STG.E desc[UR16][R28.64], R31 ;  /* 0x0000001f1c000986 */ /* 0x0003e8000c101910 */
[----:B------:R1:W-:Y:S02]  /*45a0*/  @P2 STG.E desc[UR16][R22.64], R55 ;  /* 0x0000003716002986 */ /* 0x0003e4000c101910 */
.L_x_90:
[----:B------:R-:W-:Y:S05]  /*45b0*/  BSYNC B0 ;  /* 0x0000000000007941 */ /* 0x000fea0003800000 */
.L_x_30:
[C---:B------:R-:W-:Y:S01]  /*45c0*/  LEA R2, P0, R8.reuse, R2, 0x1 ;  /* 0x0000000208027211 */ /* 0x040fe200078008ff */
[----:B------:R-:W-:Y:S01]  /*45d0*/  ULDC.64 UR8, c[0x0][0x750] ;  /* 0x0001d40000087ab9 */ /* 0x000fe20000000a00 */
[----:B-1--4-:R-:W-:Y:S01]  /*45e0*/  IMAD.U32 R4, RZ, RZ, UR13 ;  /* 0x0000000dff047e24 */ /* 0x012fe2000f8e00ff */
[----:B------:R-:W-:Y:S01]  /*45f0*/  PRMT R21, RZ, 0x7610, R21 ;  /* 0x00007610ff157816 */ /* 0x000fe20000000015 */
[----:B------:R-:W-:Y:S01]  /*4600*/  IMAD.MOV.U32 R6, RZ, RZ, -0x1 ;  /* 0xffffffffff067424 */ /* 0x000fe200078e00ff */
[----:B------:R-:W-:Y:S01]  /*4610*/  LEA.HI.X R3, R8, R3, R0, 0x1, P0 ;  /* 0x0000000308037211 */ /* 0x000fe200000f0c00 */
[----:B------:R1:W-:Y:S01]  /*4620*/  SYNCS.ARRIVE.TRANS64.A1T0 RZ, [R4+UR22], RZ ;  /* 0x000000ff04ff79a7 */ /* 0x0003e20008100016 */
[----:B------:R-:W-:Y:S01]  /*4630*/  ISETP.GE.U32.AND P0, PT, R2, UR8, PT ;  /* 0x0000000802007c0c */ /* 0x000fe2000bf06070 */
[----:B------:R-:W-:-:S03]  /*4640*/  IMAD.MOV.U32 R5, RZ, RZ, -0x1 ;  /* 0xffffffffff057424 */ /* 0x000fc600078e00ff */
[----:B------:R-:W-:Y:S01]  /*4650*/  ISETP.GE.U32.AND.EX P0, PT, R3, UR9, PT, P0 ;  /* 0x0000000903007c0c */ /* 0x000fe2000bf06100 */
[----:B-1----:R-:W-:-:S12]  /*4660*/  IMAD.MOV.U32 R4, RZ, RZ, -0x1 ;  /* 0xffffffffff047424 */ /* 0x002fd800078e00ff */
[----:B------:R-:W-:Y:S05]  /*4670*/  @P0 BRA `(.L_x_91) ;  /* 0x0000000400640947 */ /* 0x000fea0003800000 */
[----:B------:R-:W1:Y:S01]  /*4680*/  S2R R32, SR_CTAID.X ;  /* 0x0000000000207919 */ /* 0x000e620000002500 */
[----:B0-----:R-:W0:Y:S01]  /*4690*/  LDC.64 R26, c[0x0][0x728] ;  /* 0x0001ca00ff1a7b82 */ /* 0x001e220000000a00 */
[----:B------:R-:W-:Y:S01]  /*46a0*/  ULDC UR8, c[0x0][0x150] ;  /* 0x0000540000087ab9 */ /* 0x000fe20000000800 */
[----:B------:R-:W-:Y:S01]  /*46b0*/  IMAD.MOV.U32 R24, RZ, RZ, R2 ;  /* 0x000000ffff187224 */ /* 0x000fe200078e0002 */
[----:B------:R-:W4:Y:S01]  /*46c0*/  S2R R34, SR_CTAID.Y ;  /* 0x0000000000227919 */ /* 0x000f220000002600 */
[----:B------:R-:W-:-:S04]  /*46d0*/  IMAD.MOV.U32 R25, RZ, RZ, R3 ;  /* 0x000000ffff197224 */ /* 0x000fc800078e0003 */
[----:B------:R-:W2:Y:S08]  /*46e0*/  LDC R35, c[0x0][0x144] ;  /* 0x00005100ff237b82 */ /* 0x000eb00000000800 */
[----:B------:R-:W2:Y:S08]  /*46f0*/  LDC R6, c[0x0][0x730] ;  /* 0x0001cc00ff067b82 */ /* 0x000eb00000000800 */
[----:B------:R-:W2:Y:S01]  /*4700*/  LDC.64 R30, c[0x0][0x720] ;  /* 0x0001c800ff1e7b82 */ /* 0x000ea20000000a00 */
[----:B0-----:R-:W-:-:S04]  /*4710*/  ISETP.NE.U32.AND P0, PT, R26, RZ, PT ;  /* 0x000000ff1a00720c */ /* 0x001fc80003f05070 */
[----:B------:R-:W-:Y:S02]  /*4720*/  ISETP.NE.AND.EX P0, PT, R27, RZ, PT, P0 ;  /* 0x000000ff1b00720c */ /* 0x000fe40003f05300 */
[----:B-1----:R-:W-:-:S05]  /*4730*/  I2FP.F32.U32 R4, R32 ;  /* 0x0000002000047245 */ /* 0x002fca0000201000 */
[----:B------:R-:W-:-:S04]  /*4740*/  FMUL R4, R4, UR8 ;  /* 0x0000000804047c20 */ /* 0x000fc80008400000 */
[----:B------:R0:W1:Y:S02]  /*4750*/  F2I.U32.TRUNC.NTZ R33, R4 ;  /* 0x0000000400217305 */ /* 0x000064000020f000 */
[----:B----4-:R-:W-:Y:S05]  /*4760*/  @!P0 BRA `(.L_x_92) ;  /* 0x0000000000288947 */ /* 0x010fea0003800000 */
[----:B------:R-:W4:Y:S02]  /*4770*/  LDC R5, c[0x0][0x734] ;  /* 0x0001cd00ff057b82 */ /* 0x000f240000000800 */
[----:B----4-:R-:W-:-:S05]  /*4780*/  IADD3 R21, P0, R2, R5, RZ ;  /* 0x0000000502157210 */ /* 0x010fca0007f1e0ff */
[----:B--2---:R-:W-:-:S04]  /*4790*/  IMAD.X R29, RZ, RZ, R3, P0 ;  /* 0x000000ffff1d7224 */ /* 0x004fc800000e0603 */
[----:B0-----:R-:W-:-:S04]  /*47a0*/  IMAD.WIDE.U32 R4, R29, R26, RZ ;  /* 0x0000001a1d047225 */ /* 0x001fc800078e00ff */
[----:B---3--:R-:W-:-:S04]  /*47b0*/  IMAD.WIDE.U32 R22, P0, R21, R27, R4 ;  /* 0x0000001b15167225 */ /* 0x008fc80007800004 */
[----:B------:R-:W-:-:S04]  /*47c0*/  IMAD.WIDE.U32 R4, R21, R26, RZ ;  /* 0x0000001a15047225 */ /* 0x000fc800078e00ff */
[----:B------:R-:W-:Y:S01]  /*47d0*/  IMAD.X R25, RZ, RZ, RZ, P0 ;  /* 0x000000ffff197224 */ /* 0x000fe200000e06ff */
[----:B------:R-:W-:Y:S01]  /*47e0*/  IADD3 RZ, P0, R5, R22, RZ ;  /* 0x0000001605ff7210 */ /* 0x000fe20007f1e0ff */
[----:B------:R-:W-:-:S04]  /*47f0*/  IMAD.MOV.U32 R24, RZ, RZ, R23 ;  /* 0x000000ffff187224 */ /* 0x000fc800078e0017 */
[----:B------:R-:W-:-:S08]  /*4800*/  IMAD.WIDE.U32.X R24, R29, R27, R24, P0 ;  /* 0x0000001b1d187225 */ /* 0x000fd000000e0418 */
.L_x_92:
[----:B------:R-:W4:Y:S01]  /*4810*/  LDC.64 R38, c[0x0][0x740] ;  /* 0x0001d000ff267b82 */ /* 0x000f220000000a00 */
[-C--:B--2---:R-:W-:Y:S01]  /*4820*/  SHF.R.U64 R28, R24, R6.reuse, R25 ;  /* 0x00000006181c7219 */ /* 0x084fe20000001219 */
[----:B-1----:R-:W-:Y:S01]  /*4830*/  IMAD.MOV R33, RZ, RZ, -R33 ;  /* 0x000000ffff217224 */ /* 0x002fe200078e0a21 */
[----:B0-----:R-:W-:Y:S01]  /*4840*/  SHF.R.U32.HI R4, RZ, R6, R25 ;  /* 0x00000006ff047219 */ /* 0x001fe20000011619 */
[----:B------:R-:W-:Y:S01]  /*4850*/  ULDC UR8, c[0x0][0x154] ;  /* 0x0000550000087ab9 */ /* 0x000fe20000000800 */
[----:B------:R-:W-:Y:S01]  /*4860*/  IADD3 R21, P0, RZ, -R28, RZ ;  /* 0x8000001cff157210 */ /* 0x000fe20007f1e0ff */
[----:B------:R-:W-:Y:S02]  /*4870*/  IMAD R33, R35, R33, R32 ;  /* 0x0000002123217224 */ /* 0x000fe400078e0220 */
[----:B---3--:R-:W0:Y:S01]  /*4880*/  LDC R22, c[0x0][0x718] ;  /* 0x0001c600ff167b82 */ /* 0x008e220000000800 */
[----:B------:R-:W-:Y:S02]  /*4890*/  IMAD.MOV.U32 R23, RZ, RZ, -0x1 ;  /* 0xffffffffff177424 */ /* 0x000fe400078e00ff */
[----:B------:R-:W-:-:S02]  /*48a0*/  IMAD.X R5, RZ, RZ, ~R4, P0 ;  /* 0x000000ffff057224 */ /* 0x000fc400000e0e04 */
[----:B------:R-:W-:Y:S02]  /*48b0*/  IMAD.MOV.U32 R25, RZ, RZ, 0x1 ;  /* 0x00000001ff197424 */ /* 0x000fe400078e00ff */
[-C--:B------:R-:W-:Y:S01]  /*48c0*/  IMAD R6, R5, R30.reuse, RZ ;  /* 0x0000001e05067224 */ /* 0x080fe200078e02ff */
[----:B------:R-:W1:Y:S01]  /*48d0*/  LDC R24, c[0x0][0x708] ;  /* 0x0001c200ff187b82 */ /* 0x000e620000000800 */
[----:B------:R-:W-:-:S04]  /*48e0*/  IMAD.WIDE.U32 R4, R21, R30, R2 ;  /* 0x0000001e15047225 */ /* 0x000fc800078e0002 */
[----:B------:R-:W-:Y:S01]  /*48f0*/  IMAD R21, R21, R31, R6 ;  /* 0x0000001f15157224 */ /* 0x000fe200078e0206 */
[----:B------:R-:W-:Y:S02]  /*4900*/  I2FP.F32.U32 R6, R34 ;  /* 0x0000002200067245 */ /* 0x000fe40000201000 */
[----:B------:R-:W2:Y:S01]  /*4910*/  LDC R36, c[0x0][0x758] ;  /* 0x0001d600ff247b82 */ /* 0x000ea20000000800 */
[----:B------:R-:W-:Y:S01]  /*4920*/  IMAD.IADD R5, R5, 0x1, R21 ;  /* 0x0000000105057824 */ /* 0x000fe200078e0215 */
[----:B----4-:R-:W-:Y:S01]  /*4930*/  ISETP.NE.U32.AND P0, PT, R38, RZ, PT ;  /* 0x000000ff2600720c */ /* 0x010fe20003f05070 */
[----:B------:R-:W-:-:S03]  /*4940*/  FMUL R21, R6, UR8 ;  /* 0x0000000806157c20 */ /* 0x000fc60008400000 */
[----:B------:R-:W-:Y:S01]  /*4950*/  ISETP.NE.AND.EX P0, PT, R39, RZ, PT, P0 ;  /* 0x000000ff2700720c */ /* 0x000fe20003f05300 */
[----:B------:R3:W4:Y:S01]  /*4960*/  F2I.U32.TRUNC.NTZ R29, R21 ;  /* 0x00000015001d7305 */ /* 0x000722000020f000 */
[----:B------:R-:W3:Y:S01]  /*4970*/  LDC R31, c[0x0][0x148] ;  /* 0x00005200ff1f7b82 */ /* 0x000ee20000000800 */
[-CC-:B0-----:R-:W-:Y:S02]  /*4980*/  SHF.R.U64 R26, R4, R22.reuse, R5.reuse ;  /* 0x00000016041a7219 */ /* 0x181fe40000001205 */
[----:B------:R-:W-:-:S05]  /*4990*/  SHF.R.U32.HI R5, RZ, R22, R5 ;  /* 0x00000016ff057219 */ /* 0x000fca0000011605 */
[----:B------:R-:W0:Y:S01]  /*49a0*/  LDC R32, c[0x0][0x700] ;  /* 0x0001c000ff207b82 */ /* 0x000e220000000800 */
[-CC-:B-1----:R-:W-:Y:S02]  /*49b0*/  SHF.R.U64 R6, R26, R24.reuse, R5.reuse ;  /* 0x000000181a067219 */ /* 0x182fe40000001205 */
[----:B------:R-:W-:-:S05]  /*49c0*/  SHF.R.U32.HI R5, RZ, R24, R5 ;  /* 0x00000018ff057219 */ /* 0x000fca0000011605 */
[----:B------:R-:W1:Y:S01]  /*49d0*/  LDC R37, c[0x0][0x748] ;  /* 0x0001d200ff257b82 */ /* 0x000e620000000800 */
[-CC-:B--2---:R-:W-:Y:S02]  /*49e0*/  SHF.R.U64 R30, R6, R36.reuse, R5.reuse ;  /* 0x00000024061e7219 */ /* 0x184fe40000001205 */
[-C--:B------:R-:W-:Y:S02]  /*49f0*/  SHF.L.U32 R23, R23, R36.reuse, RZ ;  /* 0x0000002417177219 */ /* 0x080fe400000006ff */
[-C--:B------:R-:W-:Y:S01]  /*4a00*/  SHF.R.U32.HI R5, RZ, R36.reuse, R5 ;  /* 0x00000024ff057219 */ /* 0x080fe20000011605 */
[----:B------:R-:W-:Y:S01]  /*4a10*/  IMAD.MOV.U32 R4, RZ, RZ, R30 ;  /* 0x000000ffff047224 */ /* 0x000fe200078e001e */
[----:B------:R-:W-:Y:S01]  /*4a20*/  SHF.L.U32 R36, R25, R36, RZ ;  /* 0x0000002419247219 */ /* 0x000fe200000006ff */
[----:B------:R-:W2:Y:S01]  /*4a30*/  LDC R40, c[0x0][0x738] ;  /* 0x0001ce00ff287b82 */ /* 0x000ea20000000800 */
[----:B------:R-:W-:-:S07]  /*4a40*/  LOP3.LUT R35, RZ, R23, RZ, 0x33, !PT ;  /* 0x00000017ff237212 */ /* 0x000fce00078e33ff */
[----:B------:R-:W0:Y:S01]  /*4a50*/  LDC R41, c[0x0][0x710] ;  /* 0x0001c400ff297b82 */ /* 0x000e220000000800 */
[----:B----4-:R-:W-:Y:S05]  /*4a60*/  @!P0 BRA `(.L_x_93) ;  /* 0x0000000000288947 */ /* 0x010fea0003800000 */
[----:B---3--:R-:W3:Y:S02]  /*4a70*/  LDC R21, c[0x0][0x74c] ;  /* 0x0001d300ff157b82 */ /* 0x008ee40000000800 */
        /* <DEDUP_REMOVED lines=9> */
.L_x_93:
[----:B-1----:R-:W-:Y:S01]  /*4b10*/  SHF.R.U64 R4, R4, R37, R5 ;  /* 0x0000002504047219 */ /* 0x002fe20000001205 */
[----:B0-----:R-:W-:Y:S01]  /*4b20*/  VIADD R23, R32, 0xffffffff ;  /* 0xffffffff20177836 */ /* 0x001fe20000000000 */
[----:B---3--:R-:W-:Y:S01]  /*4b30*/  LOP3.LUT R21, R6, R35, RZ, 0xc0, !PT ;  /* 0x0000002306157212 */ /* 0x008fe200078ec0ff */
[----:B------:R-:W-:Y:S02]  /*4b40*/  IMAD.MOV R29, RZ, RZ, -R29 ;  /* 0x000000ffff1d7224 */ /* 0x000fe400078e0a1d */
[----:B------:R-:W-:Y:S02]  /*4b50*/  IMAD.MOV R5, RZ, RZ, -R4 ;  /* 0x000000ffff057224 */ /* 0x000fe400078e0a04 */
[----:B------:R-:W-:Y:S01]  /*4b60*/  IMAD R6, R36, R4, R21 ;  /* 0x0000000424067224 */ /* 0x000fe200078e0215 */
[----:B------:R-:W-:Y:S01]  /*4b70*/  LOP3.LUT R21, R26, R23, RZ, 0xc0, !PT ;  /* 0x000000171a157212 */ /* 0x000fe200078ec0ff */
[----:B------:R-:W-:Y:S02]  /*4b80*/  @P3 IMAD R33, R31, R29, R34 ;  /* 0x0000001d1f213224 */ /* 0x000fe400078e0222 */
[----:B--2---:R-:W-:-:S02]  /*4b90*/  IMAD R4, R5, R40, R30 ;  /* 0x0000002805047224 */ /* 0x004fc400078e021e */
[----:B------:R-:W-:Y:S02]  /*4ba0*/  IMAD R6, R6, R41, R33 ;  /* 0x0000002906067224 */ /* 0x000fe400078e0221 */
[----:B------:R-:W-:Y:S02]  /*4bb0*/  IMAD R5, R4, R32, R21 ;  /* 0x0000002004057224 */ /* 0x000fe400078e0215 */
[----:B------:R-:W-:-:S03]  /*4bc0*/  IMAD.MOV.U32 R22, RZ, RZ, 0x1 ;  /* 0x00000001ff167424 */ /* 0x000fc600078e00ff */
[----:B------:R-:W-:Y:S02]  /*4bd0*/  SEL R4, R5, R6, !P3 ;  /* 0x0000000605047207 */ /* 0x000fe40005800000 */
[----:B------:R-:W-:Y:S01]  /*4be0*/  SEL R6, R6, R5, !P3 ;  /* 0x0000000506067207 */ /* 0x000fe20005800000 */
[----:B------:R-:W-:Y:S01]  /*4bf0*/  IMAD.MOV.U32 R5, RZ, RZ, R28 ;  /* 0x000000ffff057224 */ /* 0x000fe200078e001c */
[----:B------:R-:W-:-:S07]  /*4c00*/  PRMT R21, R22, 0x7610, R21 ;  /* 0x0000761016157816 */ /* 0x000fce0000000015 */
.L_x_91:
[----:B------:R-:W-:Y:S02]  /*4c10*/  LOP3.LUT P0, RZ, R21, 0xff, RZ, 0xc0, !PT ;  /* 0x000000ff15ff7812 */ /* 0x000fe4000780c0ff */
[----:B------:R-:W-:-:S11]  /*4c20*/  LOP3.LUT R69, R69, 0x1, RZ, 0x3c, !PT ;  /* 0x0000000145457812 */ /* 0x000fd600078e3cff */
[----:B------:R-:W-:Y:S05]  /*4c30*/  @P0 BRA `(.L_x_94) ;  /* 0xffffffc800e80947 */ /* 0x000fea000383ffff */
[----:B------:R-:W-:Y:S05]  /*4c40*/  EXIT ;  /* 0x000000000000794d */ /* 0x000fea0003800000 */
.L_x_18:
[----:B------:R-:W-:-:S08]  /*4c50*/  ISETP.NE.AND P0, PT, R19, RZ, PT ;  /* 0x000000ff1300720c */ /* 0x000fd00003f05270 */
[----:B--23-5:R-:W0:-:S00]  /*4c60*/  USETMAXREG.DEALLOC.CTAPOOL 0x28 ;  /* 0x00000028000079c8 */ /* 0x02ce0000080e0500 */
[----:B------:R-:W-:Y:S05]  /*4c70*/  @P0 EXIT ;  /* 0x000000000000094d */ /* 0x000fea0003800000 */
[----:B0-----:R-:W-:Y:S01]  /*4c80*/  LOP3.LUT P0, RZ, R20, 0xff, RZ, 0xc0, !PT ;  /* 0x000000ff14ff7812 */ /* 0x001fe2000780c0ff */
[----:B------:R-:W-:Y:S02]  /*4c90*/  IMAD.MOV.U32 R12, RZ, RZ, 0x1 ;  /* 0x00000001ff0c7424 */ /* 0x000fe400078e00ff */
[----:B------:R-:W-:-:S10]  /*4ca0*/  IMAD.MOV.U32 R13, RZ, RZ, RZ ;  /* 0x000000ffff0d7224 */ /* 0x000fd400078e00ff */
[----:B------:R-:W-:Y:S05]  /*4cb0*/  @!P0 BRA `(.L_x_95) ;  /* 0x0000000c00788947 */ /* 0x000fea0003800000 */
[----:B------:R-:W0:Y:S01]  /*4cc0*/  S2R R15, SR_CgaCtaId ;  /* 0x00000000000f7919 */ /* 0x000e220000008800 */
[----:B------:R-:W-:Y:S01]  /*4cd0*/  LOP3.LUT P0, RZ, R10, 0x1f, RZ, 0xc0, !PT ;  /* 0x0000001f0aff7812 */ /* 0x000fe2000780c0ff */
[----:B------:R-:W-:Y:S01]  /*4ce0*/  ULDC UR5, c[0x0][0x758] ;  /* 0x0001d60000057ab9 */ /* 0x000fe20000000800 */
[----:B------:R-:W-:Y:S01]  /*4cf0*/  UMOV UR7, 0xffffffff ;  /* 0xffffffff00077882 */ /* 0x000fe20000000000 */
[----:B------:R-:W-:Y:S01]  /*4d00*/  BSSY B0, `(.L_x_95) ;  /* 0x00000d9000007945 */ /* 0x000fe20003800000 */
[----:B------:R-:W-:Y:S01]  /*4d10*/  USHF.L.U32 UR7, UR7, UR5, URZ ;  /* 0x0000000507077299 */ /* 0x000fe2000800063f */
[C---:B------:R-:W-:Y:S01]  /*4d20*/  ISETP.NE.AND P2, PT, R11.reuse, RZ, PT ;  /* 0x000000ff0b00720c */ /* 0x040fe20003f45270 */
[----:B------:R-:W-:Y:S01]  /*4d30*/  IMAD.MOV.U32 R16, RZ, RZ, 0x1 ;  /* 0x00000001ff107424 */ /* 0x000fe200078e00ff */
[----:B------:R-:W-:Y:S01]  /*4d40*/  ISETP.NE.OR P0, PT, R11, RZ, !P0 ;  /* 0x000000ff0b00720c */ /* 0x000fe20004705670 */
[----:B------:R-:W-:Y:S01]  /*4d50*/  IMAD.MOV.U32 R12, RZ, RZ, 0x1 ;  /* 0x00000001ff0c7424 */ /* 0x000fe200078e00ff */
[----:B------:R-:W-:Y:S01]  /*4d60*/  LOP3.LUT R14, R7, 0x2, RZ, 0xfc, !PT ;  /* 0x00000002070e7812 */ /* 0x000fe200078efcff */
[----:B------:R-:W-:Y:S01]  /*4d70*/  IMAD.MOV.U32 R13, RZ, RZ, RZ ;  /* 0x000000ffff0d7224 */ /* 0x000fe200078e00ff */
[----:B------:R-:W-:Y:S01]  /*4d80*/  ULDC UR4, c[0x0][0x700] ;  /* 0x0001c00000047ab9 */ /* 0x000fe20000000800 */
[----:B------:R-:W-:Y:S01]  /*4d90*/  UMOV UR8, 0x1 ;  /* 0x0000000100087882 */ /* 0x000fe20000000000 */
[----:B------:R-:W-:-:S02]  /*4da0*/  UIADD3 UR21, UR6, 0x1, URZ ;  /* 0x0000000106157890 */ /* 0x000fc4000fffe03f */
[----:B------:R-:W-:Y:S02]  /*4db0*/  UIADD3 UR4, UR4, -0x1, URZ ;  /* 0xffffffff04047890 */ /* 0x000fe4000fffe03f */
[----:B------:R-:W-:Y:S02]  /*4dc0*/  USHF.L.U32 UR5, UR8, UR5, URZ ;  /* 0x0000000508057299 */ /* 0x000fe4000800063f */
[----:B------:R-:W-:Y:S01]  /*4dd0*/  ULOP3.LUT UR7, URZ, UR7, URZ, 0x33, !UPT ;  /* 0x000000073f077292 */ /* 0x000fe2000f8e333f */
[----:B------:R-:W-:Y:S01]  /*4de0*/  ULDC.64 UR40, c[0x0][0x198] ;  /* 0x0000660000287ab9 */ /* 0x000fe20000000a00 */
[C---:B0-----:R-:W-:Y:S02]  /*4df0*/  IMAD.SHL.U32 R17, R15.reuse, 0x20, RZ ;  /* 0x000000200f117824 */ /* 0x041fe400078e00ff */
[----:B------:R-:W-:-:S03]  /*4e00*/  IMAD.SHL.U32 R15, R15, 0x800, RZ ;  /* 0x000008000f0f7824 */ /* 0x000fc600078e00ff */
[----:B------:R-:W-:-:S07]  /*4e10*/  LOP3.LUT R17, R17, 0x20, RZ, 0xc0, !PT ;  /* 0x0000002011117812 */ /* 0x000fce00078ec0ff */
.L_x_107:
[----:B------:R-:W-:-:S03]  /*4e20*/  UMOV UR8, 0xffffffff ;  /* 0xffffffff00087882 */ /* 0x000fc60000000000 */
[----:B------:R-:W-:Y:S05]  /*4e30*/  BRA.DIV UR8, `(.L_x_96) ;  /* 0x0000001208d47947 */ /* 0x000fea000b800000 */
[----:B------:R-:W-:-:S13]  /*4e40*/  ELECT P1, URZ, PT ;  /* 0x00000000003f782f */ /* 0x000fda0003820000 */
.L_x_125:
[----:B------:R-:W0:Y:S01]  /*4e50*/  LDC R10, c[0x0][0x604] ;  /* 0x00018100ff0a7b82 */ /* 0x000e220000000800 */
[----:B------:R-:W-:Y:S01]  /*4e60*/  BSSY B1, `(.L_x_97) ;  /* 0x000004e000017945 */ /* 0x000fe20003800000 */
[----:B0-----:R-:W-:-:S13]  /*4e70*/  ISETP.LT.OR P1, PT, R10, 0x1, !P1 ;  /* 0x000000010a00780c */ /* 0x001fda0004f21670 */
[----:B------:R-:W-:Y:S05]  /*4e80*/  @P1 BRA `(.L_x_98) ;  /* 0x00000004002c1947 */ /* 0x000fea0003800000 */
[----:B------:R-:W-:Y:S02]  /*4e90*/  IMAD R19, R4, 0x40, R17 ;  /* 0x0000004004137824 */ /* 0x000fe400078e0211 */
[----:B------:R-:W-:Y:S02]  /*4ea0*/  IMAD.SHL.U32 R26, R6, 0x40, RZ ;  /* 0x00000040061a7824 */ /* 0x000fe400078e00ff */
[----:B------:R-:W-:Y:S02]  /*4eb0*/  IMAD.MOV.U32 R22, RZ, RZ, RZ ;  /* 0x000000ffff167224 */ /* 0x000fe400078e00ff */
[----:B------:R-:W-:Y:S02]  /*4ec0*/  IMAD.MOV.U32 R23, RZ, RZ, 0x40 ;  /* 0x00000040ff177424 */ /* 0x000fe400078e00ff */
[----:B------:R-:W-:Y:S02]  /*4ed0*/  IMAD.U32 R24, RZ, RZ, UR21 ;  /* 0x00000015ff187e24 */ /* 0x000fe4000f8e00ff */
[----:B------:R-:W-:-:S02]  /*4ee0*/  IMAD.MOV.U32 R4, RZ, RZ, R12 ;  /* 0x000000ffff047224 */ /* 0x000fc400078e000c */
[----:B------:R-:W-:Y:S02]  /*4ef0*/  IMAD.MOV.U32 R10, RZ, RZ, R13 ;  /* 0x000000ffff0a7224 */ /* 0x000fe400078e000d */
[----:B------:R-:W-:-:S07]  /*4f00*/  IMAD.MOV.U32 R25, RZ, RZ, RZ ;  /* 0x000000ffff197224 */ /* 0x000fce00078e00ff */
.L_x_102:
[----:B------:R-:W0:Y:S01]  /*4f10*/  S2R R18, SR_CgaCtaId ;  /* 0x0000000000127919 */ /* 0x000e220000008800 */
[----:B------:R-:W-:-:S04]  /*4f20*/  MOV R11, 0x400 ;  /* 0x00000400000b7802 */ /* 0x000fc80000000f00 */
[----:B0-----:R-:W-:Y:S02]  /*4f30*/  LEA R21, R18, R11, 0x18 ;  /* 0x0000000b12157211 */ /* 0x001fe400078ec0ff */
[----:B------:R-:W-:Y:S01]  /*4f40*/  SHF.L.U32 R11, R4, 0x1f, RZ ;  /* 0x0000001f040b7819 */ /* 0x000fe200000006ff */
[----:B------:R-:W0:Y:S02]  /*4f50*/  @!P2 LDC R18, c[0x0][0x640] ;  /* 0x00019000ff12ab82 */ /* 0x000e240000000800 */
[----:B------:R-:W-:-:S04]  /*4f60*/  IMAD R20, R10, 0x8, R21 ;  /* 0x000000080a147824 */ /* 0x000fc800078e0215 */
[----:B------:R-:W1:Y:S02]  /*4f70*/  SYNCS.PHASECHK.TRANS64.TRYWAIT P1, [R20+URZ+0x48], R11 ;  /* 0x0000480b140075a7 */ /* 0x000e64000802017f */
[----:B-1----:R-:W-:Y:S05]  /*4f80*/  @!P1 BRA `(.L_x_99) ;  /* 0x0000001000a09947 */ /* 0x002fea0003800000 */
.L_x_126:
[----:B-1----:R-:W-:Y:S01]  /*4f90*/  PRMT R11, R14, 0x9910, RZ ;  /* 0x000099100e0b7816 */ /* 0x002fe200000000ff */
[----:B0-----:R0:W-:Y:S03]  /*4fa0*/  @!P2 SYNCS.ARRIVE.TRANS64 RZ, [R20+URZ], R18 ;  /* 0x0000001214ffa9a7 */ /* 0x0011e6000800003f */
[----:B------:R-:W-:-:S13]  /*4fb0*/  ISETP.NE.AND P1, PT, R11, 0x2, PT ;  /* 0x000000020b00780c */ /* 0x000fda0003f25270 */
[----:B0-----:R-:W-:Y:S05]  /*4fc0*/  @P1 BRA `(.L_x_100) ;  /* 0x0000000000041947 */ /* 0x001fea0003800000 */
[----:B------:R-:W-:Y:S01]  /*4fd0*/  BPT.TRAP 0x1 ;  /* 0x000000040000795c */ /* 0x000fe20000300000 */
.L_x_100:
[----:B------:R-:W-:Y:S05]  /*4fe0*/  @P0 BRA `(.L_x_101) ;  /* 0x0000000000040947 */ /* 0x000fea0003800000 */
[----:B------:R-:W-:Y:S01]  /*4ff0*/  BPT.TRAP 0x1 ;  /* 0x000000040000795c */ /* 0x000fe20000300000 */
.L_x_101:
[C---:B------:R-:W-:Y:S01]  /*5000*/  IMAD.SHL.U32 R18, R10.reuse, 0x2000, RZ ;  /* 0x000020000a127824 */ /* 0x040fe200078e00ff */
[----:B------:R-:W-:Y:S01]  /*5010*/  R2UR UR18, R23 ;  /* 0x00000000171272ca */ /* 0x000fe200000e0000 */
[----:B------:R-:W-:Y:S01]  /*5020*/  IMAD R27, R10, 0x400, R21 ;  /* 0x000004000a1b7824 */ /* 0x000fe200078e0215 */
[----:B------:R-:W-:Y:S01]  /*5030*/  R2UR UR33, R20 ;  /* 0x00000000142172ca */ /* 0x000fe200000e0000 */
[----:B------:R-:W-:Y:S01]  /*5040*/  VIADD R24, R24, 0xffffffff ;  /* 0xffffffff18187836 */ /* 0x000fe20000000000 */
[----:B------:R-:W-:Y:S01]  /*5050*/  LOP3.LUT R11, R18, 0x800, R15, 0xf8, !PT ;  /* 0x00000800120b7812 */ /* 0x000fe200078ef80f */
[----:B------:R-:W-:Y:S01]  /*5060*/  UIADD3 UR14, UP0, UR40, 0xf0, URZ ;  /* 0x000000f0280e7890 */ /* 0x000fe2000ff1e03f */
[----:B------:R-:W-:Y:S01]  /*5070*/  R2UR UR8, R27 ;  /* 0x000000001b0872ca */ /* 0x000fe200000e0000 */
[----:B------:R-:W-:Y:S01]  /*5080*/  UIADD3 UR22, UP1, UR40, 0x1f0, URZ ;  /* 0x000001f028167890 */ /* 0x000fe2000ff3e03f */
[----:B------:R-:W-:Y:S01]  /*5090*/  IADD3 R18, R21, 0x180, R18 ;  /* 0x0000018015127810 */ /* 0x000fe20007ffe012 */
[----:B------:R-:W-:Y:S01]  /*50a0*/  IMAD R11, R11, 0x2, R21 ;  /* 0x000000020b0b7824 */ /* 0x000fe200078e0215 */
[----:B------:R-:W-:Y:S01]  /*50b0*/  R2UR UR36, R5 ;  /* 0x00000000052472ca */ /* 0x000fe200000e0000 */
[----:B------:R-:W-:Y:S01]  /*50c0*/  UIADD3 UR30, UP2, UR40, 0x2f0, URZ ;  /* 0x000002f0281e7890 */ /* 0x000fe2000ff5e03f */
[----:B------:R-:W-:Y:S01]  /*50d0*/  R2UR UR32, R18 ;  /* 0x00000000122072ca */ /* 0x000fe200000e0000 */
[----:B------:R-:W-:Y:S01]  /*50e0*/  UIADD3.X UR15, URZ, UR41, URZ, UP0, !UPT ;  /* 0x000000293f0f7290 */ /* 0x000fe200087fe43f */
[----:B------:R-:W-:Y:S01]  /*50f0*/  R2UR UR16, R11 ;  /* 0x000000000b1072ca */ /* 0x000fe200000e0000 */
[----:B------:R-:W-:Y:S01]  /*5100*/  UIADD3.X UR23, URZ, UR41, URZ, UP1, !UPT ;  /* 0x000000293f177290 */ /* 0x000fe20008ffe43f */
[----:B------:R-:W-:Y:S01]  /*5110*/  R2UR UR34, R22 ;  /* 0x00000000162272ca */ /* 0x000fe200000e0000 */
[----:B------:R-:W-:Y:S01]  /*5120*/  UIADD3 UR26, UR18, -0x40, URZ ;  /* 0xffffffc0121a7890 */ /* 0x000fe2000fffe03f */
[----:B------:R-:W-:Y:S01]  /*5130*/  R2UR UR35, R26 ;  /* 0x000000001a2372ca */ /* 0x000fe200000e0000 */
[----:B------:R-:W-:Y:S01]  /*5140*/  UIADD3 UR8, UR8, 0x36180, URZ ;  /* 0x0003618008087890 */ /* 0x000fe2000fffe03f */
[----:B------:R-:W-:Y:S01]  /*5150*/  R2UR UR11, R6 ;  /* 0x00000000060b72ca */ /* 0x000fe200000e0000 */
[----:B------:R-:W-:Y:S01]  /*5160*/  UIADD3.X UR31, URZ, UR41, URZ, UP2, !UPT ;  /* 0x000000293f1f7290 */ /* 0x000fe200097fe43f */
[----:B------:R-:W-:Y:S01]  /*5170*/  R2UR UR12, R25 ;  /* 0x00000000190c72ca */ /* 0x000fe200000e0000 */
[----:B------:R-:W-:Y:S01]  /*5180*/  VIADD R10, R10, 0x1 ;  /* 0x000000010a0a7836 */ /* 0x000fe20000000000 */
[----:B------:R-:W-:Y:S01]  /*5190*/  R2UR UR27, R19 ;  /* 0x00000000131b72ca */ /* 0x000fe200000e0000 */
[----:B------:R-:W-:Y:S01]  /*51a0*/  UMOV UR38, 0x0 ;  /* 0x0000000000267882 */ /* 0x000fe20000000000 */
[----:B------:R-:W-:Y:S01]  /*51b0*/  ISETP.GT.AND P4, PT, R24, 0x1, PT ;  /* 0x000000011800780c */ /* 0x000fe20003f84270 */
[----:B------:R-:W-:Y:S01]  /*51c0*/  UIADD3 UR24, UR16, 0x12180, URZ ;  /* 0x0001218010187890 */ /* 0x000fe2000fffe03f */
[----:B------:R-:W-:Y:S01]  /*51d0*/  ISETP.NE.AND P1, PT, R10, 0x9, PT ;  /* 0x000000090a00780c */ /* 0x000fe20003f25270 */
[----:B------:R-:W-:Y:S01]  /*51e0*/  UIADD3 UR16, UR16, 0x14180, URZ ;  /* 0x0001418010107890 */ /* 0x000fe2000fffe03f */
[----:B------:R-:W-:Y:S01]  /*51f0*/  VIADD R25, R25, 0x1 ;  /* 0x0000000119197836 */ /* 0x000fe20000000000 */
[----:B------:R-:W-:Y:S01]  /*5200*/  UMOV UR39, 0x10000000 ;  /* 0x1000000000277882 */ /* 0x000fe20000000000 */
[----:B------:R-:W-:Y:S01]  /*5210*/  UMOV UR10, URZ ;  /* 0x0000003f000a7c82 */ /* 0x000fe20008000000 */
[----:B------:R-:W-:Y:S01]  /*5220*/  UMOV UR9, UR33 ;  /* 0x0000002100097c82 */ /* 0x000fe20008000000 */
[----:B------:R-:W-:Y:S01]  /*5230*/  UMOV UR13, UR36 ;  /* 0x00000024000d7c82 */ /* 0x000fe20008000000 */
[----:B------:R-:W-:Y:S01]  /*5240*/  UMOV UR29, 0x30000 ;  /* 0x00030000001d7882 */ /* 0x000fe20000000000 */
[----:B------:R0:W-:Y:S01]  /*5250*/  UTMALDG.3D [UR32], [UR14], desc[UR38] ;  /* 0x000026200e0075b4 */ /* 0x0001e20008011000 */
[----:B------:R-:W-:Y:S01]  /*5260*/  UMOV UR25, UR33 ;  /* 0x0000002100197c82 */ /* 0x000fe20008000000 */
[----:B------:R-:W-:Y:S01]  /*5270*/  UMOV UR28, UR36 ;  /* 0x00000024001c7c82 */ /* 0x000fe20008000000 */
[----:B------:R-:W-:Y:S01]  /*5280*/  UMOV UR17, UR33 ;  /* 0x0000002100117c82 */ /* 0x000fe20008000000 */
[----:B------:R-:W-:Y:S01]  /*5290*/  UMOV UR19, UR27 ;  /* 0x0000001b00137c82 */ /* 0x000fe20008000000 */
[----:B------:R-:W-:Y:S01]  /*52a0*/  UMOV UR20, UR36 ;  /* 0x0000002400147c82 */ /* 0x000fe20008000000 */
[----:B------:R-:W-:Y:S01]  /*52b0*/  SEL R11, RZ, 0x1, P1 ;  /* 0x00000001ff0b7807 */ /* 0x000fe20000800000 */
[----:B------:R-:W-:Y:S01]  /*52c0*/  VIADD R23, R23, 0x80 ;  /* 0x0000008017177836 */ /* 0x000fe20000000000 */
[----:B------:R0:W-:Y:S01]  /*52d0*/  UTMALDG.4D [UR8], [UR22], desc[UR38] ;  /* 0x00002608160075b4 */ /* 0x0001e20008019000 */
[----:B------:R-:W-:Y:S01]  /*52e0*/  VIADD R22, R22, 0x40 ;  /* 0x0000004016167836 */ /* 0x000fe20000000000 */
[----:B------:R-:W-:-:S02]  /*52f0*/  LOP3.LUT R4, R4, R11, RZ, 0x3c, !PT ;  /* 0x0000000b04047212 */ /* 0x000fc400078e3cff */
[----:B------:R-:W-:Y:S01]  /*5300*/  SEL R10, R10, RZ, P1 ;  /* 0x000000ff0a0a7207 */ /* 0x000fe20000800000 */
[----:B------:R0:W-:Y:S01]  /*5310*/  UTMALDG.3D.MULTICAST [UR24], [UR30], UR29, desc[UR38] ;  /* 0x000026181e0073b4 */ /* 0x0001e2000801181d */
[----:B------:R0:W-:Y:S02]  /*5320*/  UTMALDG.3D.MULTICAST [UR16], [UR30], UR29, desc[UR38] ;  /* 0x000026101e0073b4 */ /* 0x0001e4000801181d */
[----:B0-----:R-:W-:Y:S05]  /*5330*/  @P4 BRA `(.L_x_102) ;  /* 0xfffffff800f44947 */ /* 0x001fea000383ffff */
.L_x_98:
[----:B------:R-:W-:Y:S05]  /*5340*/  BSYNC B1 ;  /* 0x0000000000017941 */ /* 0x000fea0003800000 */
.L_x_97:
[----:B------:R-:W-:Y:S01]  /*5350*/  LOP3.LUT P5, RZ, R16, 0xff, RZ, 0xc0, !PT ;  /* 0x000000ff10ff7812 */ /* 0x000fe200078ac0ff */
[----:B------:R-:W-:Y:S01]  /*5360*/  VIADD R6, R13, UR6 ;  /* 0x000000060d067c36 */ /* 0x000fe20008000000 */
[----:B------:R-:W-:Y:S01]  /*5370*/  ULDC.64 UR8, c[0x0][0x750] ;  /* 0x0001d40000087ab9 */ /* 0x000fe20000000a00 */
[----:B------:R-:W-:Y:S01]  /*5380*/  IMAD.U32 R11, RZ, RZ, UR6 ;  /* 0x00000006ff0b7e24 */ /* 0x000fe2000f8e00ff */
[----:B------:R-:W-:Y:S01]  /*5390*/  UISETP.GE.U32.AND UP0, UPT, UR6, 0x9, UPT ;  /* 0x000000090600788c */ /* 0x000fe2000bf06070 */
[----:B------:R-:W-:Y:S01]  /*53a0*/  BSSY B1, `(.L_x_103) ;  /* 0x000006c000017945 */ /* 0x000fe20003800000 */
[----:B------:R-:W-:Y:S02]  /*53b0*/  ISETP.GT.U32.AND P1, PT, R6, 0x8, PT ;  /* 0x000000080600780c */ /* 0x000fe40003f24070 */
[----:B------:R-:W-:Y:S02]  /*53c0*/  PRMT R16, RZ, 0x7610, R16 ;  /* 0x00007610ff107816 */ /* 0x000fe40000000010 */
[----:B------:R-:W-:-:S02]  /*53d0*/  ISETP.LT.U32.AND P1, PT, R11, 0x9, P1 ;  /* 0x000000090b00780c */ /* 0x000fc40000f21070 */
[----:B------:R-:W-:Y:S01]  /*53e0*/  PLOP3.LUT P4, PT, PT, PT, UP0, 0x80, 0x0 ;  /* 0x000000000000781c */ /* 0x000fe20003f8f008 */
[----:B------:R-:W0:Y:S01]  /*53f0*/  @P5 S2R R5, SR_CgaCtaId ;  /* 0x0000000000055919 */ /* 0x000e220000008800 */
[----:B------:R-:W-:-:S04]  /*5400*/  @P5 MOV R4, 0x400 ;  /* 0x0000040000045802 */ /* 0x000fc80000000f00 */
[----:B0-----:R-:W-:Y:S01]  /*5410*/  @P5 LEA R10, R5, R4, 0x18 ;  /* 0x00000004050a5211 */ /* 0x001fe200078ec0ff */
[----:B------:R-:W-:-:S03]  /*5420*/  IMAD.WIDE.U32 R4, R6, 0x38e38e39, RZ ;  /* 0x38e38e3906047825 */ /* 0x000fc600078e00ff */
[----:B------:R0:W-:Y:S01]  /*5430*/  @P5 SYNCS.ARRIVE.TRANS64.A1T0 RZ, [R10+URZ+0xc8], RZ ;  /* 0x0000c8ff0aff59a7 */ /* 0x0001e2000810003f */
[----:B------:R-:W-:Y:S01]  /*5440*/  IADD3 R2, P5, R2, R8, RZ ;  /* 0x0000000802027210 */ /* 0x000fe20007fbe0ff */
[----:B------:R-:W-:Y:S01]  /*5450*/  IMAD.MOV.U32 R4, RZ, RZ, -0x1 ;  /* 0xffffffffff047424 */ /* 0x000fe200078e00ff */
[----:B------:R-:W-:Y:S02]  /*5460*/  SHF.R.U32.HI R11, RZ, 0x1, R5 ;  /* 0x00000001ff0b7819 */ /* 0x000fe40000011605 */
[----:B------:R-:W-:Y:S01]  /*5470*/  SEL R5, RZ, 0x1, !P1 ;  /* 0x00000001ff057807 */ /* 0x000fe20004800000 */
[----:B------:R-:W-:Y:S01]  /*5480*/  IMAD.X R3, R3, 0x1, R0, P5 ;  /* 0x0000000103037824 */ /* 0x000fe200028e0600 */
[----:B------:R-:W-:Y:S01]  /*5490*/  ISETP.GE.U32.AND P1, PT, R2, UR8, PT ;  /* 0x0000000802007c0c */ /* 0x000fe2000bf26070 */
[----:B------:R-:W-:Y:S01]  /*54a0*/  IMAD R13, R11, -0x9, R6 ;  /* 0xfffffff70b0d7824 */ /* 0x000fe200078e0206 */
[----:B------:R-:W-:Y:S01]  /*54b0*/  LOP3.LUT R12, R12, R5, RZ, 0x3c, !PT ;  /* 0x000000050c0c7212 */ /* 0x000fe200078e3cff */
[----:B------:R-:W-:Y:S01]  /*54c0*/  IMAD.MOV.U32 R6, RZ, RZ, -0x1 ;  /* 0xffffffffff067424 */ /* 0x000fe200078e00ff */
[----:B------:R-:W-:Y:S01]  /*54d0*/  ISETP.GE.U32.AND.EX P1, PT, R3, UR9, PT, P1 ;  /* 0x0000000903007c0c */ /* 0x000fe2000bf26110 */
[----:B------:R-:W-:Y:S01]  /*54e0*/  IMAD.MOV.U32 R5, RZ, RZ, -0x1 ;  /* 0xffffffffff057424 */ /* 0x000fe200078e00ff */
[----:B------:R-:W-:-:S02]  /*54f0*/  @P4 LOP3.LUT R12, R12, 0x1, R11, 0x78, !PT ;  /* 0x000000010c0c4812 */ /* 0x000fc400078e780b */
[----:B0-----:R-:W-:-:S09]  /*5500*/  PRMT R10, RZ, 0x7610, R10 ;  /* 0x00007610ff0a7816 */ /* 0x001fd2000000000a */
[----:B------:R-:W-:Y:S05]  /*5510*/  @P1 BRA `(.L_x_104) ;  /* 0x0000000400501947 */ /* 0x000fea0003800000 */
[----:B------:R-:W0:Y:S01]  /*5520*/  S2R R6, SR_CTAID.X ;  /* 0x0000000000067919 */ /* 0x000e220000002500 */
[----:B------:R-:W-:Y:S01]  /*5530*/  ULDC.64 UR8, c[0x0][0x728] ;  /* 0x0001ca0000087ab9 */ /* 0x000fe20000000a00 */
[----:B------:R-:W-:Y:S01]  /*5540*/  ULDC UR11, c[0x0][0x730] ;  /* 0x0001cc00000b7ab9 */ /* 0x000fe20000000800 */
[----:B------:R-:W-:Y:S01]  /*5550*/  ISETP.NE.U32.AND P1, PT, RZ, UR8, PT ;  /* 0x00000008ff007c0c */ /* 0x000fe2000bf25070 */
[----:B------:R-:W1:Y:S01]  /*5560*/  S2R R19, SR_CTAID.Y ;  /* 0x0000000000137919 */ /* 0x000e620000002600 */
[----:B------:R-:W-:Y:S01]  /*5570*/  ULDC UR12, c[0x0][0x150] ;  /* 0x00005400000c7ab9 */ /* 0x000fe20000000800 */
[----:B------:R-:W-:Y:S01]  /*5580*/  IMAD.MOV.U32 R4, RZ, RZ, R2 ;  /* 0x000000ffff047224 */ /* 0x000fe200078e0002 */
[----:B------:R-:W-:Y:S01]  /*5590*/  ISETP.NE.AND.EX P1, PT, RZ, UR9, PT, P1 ;  /* 0x00000009ff007c0c */ /* 0x000fe2000bf25310 */
[----:B------:R-:W-:Y:S01]  /*55a0*/  IMAD.MOV.U32 R5, RZ, RZ, R3 ;  /* 0x000000ffff057224 */ /* 0x000fe200078e0003 */
[----:B0-----:R-:W-:-:S11]  /*55b0*/  I2FP.F32.U32 R20, R6 ;  /* 0x0000000600147245 */ /* 0x001fd60000201000 */
[----:B------:R-:W-:Y:S05]  /*55c0*/  @!P1 BRA `(.L_x_105) ;  /* 0x0000000000289947 */ /* 0x000fea0003800000 */
[----:B------:R-:W-:Y:S02]  /*55d0*/  ULDC UR10, c[0x0][0x734] ;  /* 0x0001cd00000a7ab9 */ /* 0x000fe40000000800 */
[----:B------:R-:W-:-:S05]  /*55e0*/  IADD3 R5, P1, R2, UR10, RZ ;  /* 0x0000000a02057c10 */ /* 0x000fca000ff3e0ff */
[----:B------:R-:W-:-:S04]  /*55f0*/  IMAD.X R21, RZ, RZ, R3, P1 ;  /* 0x000000ffff157224 */ /* 0x000fc800008e0603 */
[----:B------:R-:W-:-:S04]  /*5600*/  IMAD.WIDE.U32 R10, R21, UR8, RZ ;  /* 0x00000008150a7c25 */ /* 0x000fc8000f8e00ff */
[----:B------:R-:W-:-:S04]  /*5610*/  IMAD.WIDE.U32 R10, P1, R5, UR9, R10 ;  /* 0x00000009050a7c25 */ /* 0x000fc8000f82000a */
[----:B------:R-:W-:-:S04]  /*5620*/  IMAD.WIDE.U32 R4, R5, UR8, RZ ;  /* 0x0000000805047c25 */ /* 0x000fc8000f8e00ff */
[----:B------:R-:W-:Y:S01]  /*5630*/  IMAD.MOV.U32 R4, RZ, RZ, R11 ;  /* 0x000000ffff047224 */ /* 0x000fe200078e000b */
[----:B------:R-:W-:Y:S01]  /*5640*/  IADD3 RZ, P4, R5, R10, RZ ;  /* 0x0000000a05ff7210 */ /* 0x000fe20007f9e0ff */
[----:B------:R-:W-:-:S04]  /*5650*/  IMAD.X R5, RZ, RZ, RZ, P1 ;  /* 0x000000ffff057224 */ /* 0x000fc800008e06ff */
[----:B------:R-:W-:-:S08]  /*5660*/  IMAD.WIDE.U32.X R4, R21, UR9, R4, P4 ;  /* 0x0000000915047c25 */ /* 0x000fd0000a0e0404 */
.L_x_105:
[--C-:B------:R-:W-:Y:S01]  /*5670*/  SHF.R.U64 R18, R4, UR11, R5.reuse ;  /* 0x0000000b04127c19 */ /* 0x100fe20008001205 */
[----:B------:R-:W-:Y:S01]  /*5680*/  FMUL R20, R20, UR12 ;  /* 0x0000000c14147c20 */ /* 0x000fe20008400000 */
[----:B------:R-:W0:Y:S01]  /*5690*/  LDC R21, c[0x0][0x144] ;  /* 0x00005100ff157b82 */ /* 0x000e220000000800 */
[----:B-1----:R-:W-:Y:S01]  /*56a0*/  I2FP.F32.U32 R10, R19 ;  /* 0x00000013000a7245 */ /* 0x002fe20000201000 */
[----:B------:R-:W-:Y:S01]  /*56b0*/  ULDC UR10, c[0x0][0x154] ;  /* 0x00005500000a7ab9 */ /* 0x000fe20000000800 */
[----:B------:R-:W-:Y:S01]  /*56c0*/  SHF.R.U32.HI R4, RZ, UR11, R5 ;  /* 0x0000000bff047c19 */ /* 0x000fe20008011605 */
[----:B------:R-:W-:Y:S01]  /*56d0*/  ULDC.64 UR8, c[0x0][0x720] ;  /* 0x0001c80000087ab9 */ /* 0x000fe20000000a00 */
[----:B------:R-:W-:Y:S01]  /*56e0*/  IADD3 R5, P1, RZ, -R18, RZ ;  /* 0x80000012ff057210 */ /* 0x000fe20007f3e0ff */
[----:B------:R-:W1:Y:S01]  /*56f0*/  F2I.U32.TRUNC.NTZ R20, R20 ;  /* 0x0000001400147305 */ /* 0x000e62000020f000 */
[----:B------:R-:W-:Y:S01]  /*5700*/  FMUL R10, R10, UR10 ;  /* 0x0000000a0a0a7c20 */ /* 0x000fe20008400000 */
[----:B------:R-:W2:Y:S01]  /*5710*/  LDC R22, c[0x0][0x148] ;  /* 0x00005200ff167b82 */ /* 0x000ea20000000800 */
[----:B------:R-:W-:Y:S01]  /*5720*/  ULDC.64 UR10, c[0x0][0x740] ;  /* 0x0001d000000a7ab9 */ /* 0x000fe20000000a00 */
[----:B------:R-:W-:Y:S01]  /*5730*/  IMAD.X R4, RZ, RZ, ~R4, P1 ;  /* 0x000000ffff047224 */ /* 0x000fe200008e0e04 */
[----:B------:R-:W-:-:S03]  /*5740*/  ISETP.NE.U32.AND P1, PT, RZ, UR10, PT ;  /* 0x0000000aff007c0c */ /* 0x000fc6000bf25070 */
[----:B------:R-:W-:Y:S01]  /*5750*/  IMAD R4, R4, UR8, RZ ;  /* 0x0000000804047c24 */ /* 0x000fe2000f8e02ff */
[----:B------:R-:W3:Y:S01]  /*5760*/  F2I.U32.TRUNC.NTZ R10, R10 ;  /* 0x0000000a000a7305 */ /* 0x000ee2000020f000 */
[----:B------:R-:W-:Y:S02]  /*5770*/  ISETP.NE.AND.EX P1, PT, RZ, UR11, PT, P1 ;  /* 0x0000000bff007c0c */ /* 0x000fe4000bf25310 */
[C---:B------:R-:W-:Y:S02]  /*5780*/  IMAD R11, R5.reuse, UR9, R4 ;  /* 0x00000009050b7c24 */ /* 0x040fe4000f8e0204 */
[----:B------:R-:W-:Y:S01]  /*5790*/  IMAD.WIDE.U32 R4, R5, UR8, R2 ;  /* 0x0000000805047c25 */ /* 0x000fe2000f8e0002 */
[----:B------:R-:W-:-:S03]  /*57a0*/  ULDC UR8, c[0x0][0x718] ;  /* 0x0001c60000087ab9 */ /* 0x000fc60000000800 */
[----:B-1----:R-:W-:Y:S02]  /*57b0*/  IMAD.MOV R20, RZ, RZ, -R20 ;  /* 0x000000ffff147224 */ /* 0x002fe400078e0a14 */
[----:B------:R-:W-:Y:S02]  /*57c0*/  IMAD.IADD R5, R5, 0x1, R11 ;  /* 0x0000000105057824 */ /* 0x000fe400078e020b */
[----:B0-----:R-:W-:-:S03]  /*57d0*/  IMAD R6, R21, R20, R6 ;  /* 0x0000001415067224 */ /* 0x001fc600078e0206 */
[--C-:B------:R-:W-:Y:S01]  /*57e0*/  SHF.R.U64 R20, R4, UR8, R5.reuse ;  /* 0x0000000804147c19 */ /* 0x100fe20008001205 */
[----:B---3--:R-:W-:Y:S01]  /*57f0*/  IMAD.MOV R4, RZ, RZ, -R10 ;  /* 0x000000ffff047224 */ /* 0x008fe200078e0a0a */
[----:B------:R-:W-:Y:S01]  /*5800*/  SHF.R.U32.HI R5, RZ, UR8, R5 ;  /* 0x00000008ff057c19 */ /* 0x000fe20008011605 */
[----:B------:R-:W-:Y:S02]  /*5810*/  ULDC UR8, c[0x0][0x708] ;  /* 0x0001c20000087ab9 */ /* 0x000fe40000000800 */
[----:B--2---:R-:W-:Y:S01]  /*5820*/  @P3 IMAD R6, R22, R4, R19 ;  /* 0x0000000416063224 */ /* 0x004fe200078e0213 */
[--C-:B------:R-:W-:Y:S02]  /*5830*/  SHF.R.U64 R22, R20, UR8, R5.reuse ;  /* 0x0000000814167c19 */ /* 0x100fe40008001205 */
[----:B------:R-:W-:Y:S01]  /*5840*/  SHF.R.U32.HI R5, RZ, UR8, R5 ;  /* 0x00000008ff057c19 */ /* 0x000fe20008011605 */
[----:B------:R-:W-:-:S03]  /*5850*/  ULDC UR8, c[0x0][0x758] ;  /* 0x0001d60000087ab9 */ /* 0x000fc60000000800 */
[--C-:B------:R-:W-:Y:S02]  /*5860*/  SHF.R.U64 R19, R22, UR8, R5.reuse ;  /* 0x0000000816137c19 */ /* 0x100fe40008001205 */
[----:B------:R-:W-:-:S03]  /*5870*/  SHF.R.U32.HI R21, RZ, UR8, R5 ;  /* 0x00000008ff157c19 */ /* 0x000fc60008011605 */
[----:B------:R-:W-:Y:S02]  /*5880*/  IMAD.MOV.U32 R10, RZ, RZ, R19 ;  /* 0x000000ffff0a7224 */ /* 0x000fe400078e0013 */
[----:B------:R-:W-:Y:S01]  /*5890*/  IMAD.MOV.U32 R5, RZ, RZ, R21 ;  /* 0x000000ffff057224 */ /* 0x000fe200078e0015 */
[----:B------:R-:W-:Y:S06]  /*58a0*/  @!P1 BRA `(.L_x_106) ;  /* 0x00000000002c9947 */ /* 0x000fec0003800000 */
        /* <DEDUP_REMOVED lines=9> */
[----:B------:R-:W-:-:S04]  /*5940*/  IMAD.WIDE.U32.X R4, R21, UR11, R4, P4 ;  /* 0x0000000b15047c25 */ /* 0x000fc8000a0e0404 */
[----:B------:R-:W-:-:S07]  /*5950*/  IMAD.MOV.U32 R10, RZ, RZ, R4 ;  /* 0x000000ffff0a7224 */ /* 0x000fce00078e0004 */
.L_x_106:
[----:B------:R-:W-:Y:S01]  /*5960*/  ULDC UR8, c[0x0][0x748] ;  /* 0x0001d20000087ab9 */ /* 0x000fe20000000800 */
[----:B------:R-:W-:Y:S01]  /*5970*/  LOP3.LUT R4, R22, UR7, RZ, 0xc0, !PT ;  /* 0x0000000716047c12 */ /* 0x000fe2000f8ec0ff */
[----:B------:R-:W-:Y:S01]  /*5980*/  ULDC UR9, c[0x0][0x710] ;  /* 0x0001c40000097ab9 */ /* 0x000fe20000000800 */
[----:B------:R-:W-:Y:S01]  /*5990*/  SHF.R.U64 R5, R10, UR8, R5 ;  /* 0x000000080a057c19 */ /* 0x000fe20008001205 */
[----:B------:R-:W-:Y:S01]  /*59a0*/  ULDC UR8, c[0x0][0x738] ;  /* 0x0001ce0000087ab9 */ /* 0x000fe20000000800 */
[----:B------:R-:W-:-:S03]  /*59b0*/  LOP3.LUT R20, R20, UR4, RZ, 0xc0, !PT ;  /* 0x0000000414147c12 */ /* 0x000fc6000f8ec0ff */
[----:B------:R-:W-:Y:S02]  /*59c0*/  IMAD.MOV R10, RZ, RZ, -R5 ;  /* 0x000000ffff0a7224 */ /* 0x000fe400078e0a05 */
[----:B------:R-:W-:Y:S02]  /*59d0*/  IMAD R5, R5, UR5, R4 ;  /* 0x0000000505057c24 */ /* 0x000fe4000f8e0204 */
[----:B------:R-:W-:Y:S01]  /*59e0*/  IMAD R19, R10, UR8, R19 ;  /* 0x000000080a137c24 */ /* 0x000fe2000f8e0213 */
[----:B------:R-:W-:Y:S01]  /*59f0*/  ULDC UR8, c[0x0][0x700] ;  /* 0x0001c00000087ab9 */ /* 0x000fe20000000800 */
[----:B------:R-:W-:Y:S02]  /*5a00*/  IMAD R6, R5, UR9, R6 ;  /* 0x0000000905067c24 */ /* 0x000fe4000f8e0206 */
[----:B------:R-:W-:Y:S02]  /*5a10*/  IMAD R19, R19, UR8, R20 ;  /* 0x0000000813137c24 */ /* 0x000fe4000f8e0214 */
[----:B------:R-:W-:-:S02]  /*5a20*/  IMAD.MOV.U32 R10, RZ, RZ, 0x1 ;  /* 0x00000001ff0a7424 */ /* 0x000fc400078e00ff */
[----:B------:R-:W-:Y:S01]  /*5a30*/  IMAD.MOV.U32 R5, RZ, RZ, R18 ;  /* 0x000000ffff057224 */ /* 0x000fe200078e0012 */
[----:B------:R-:W-:Y:S02]  /*5a40*/  SEL R4, R19, R6, !P3 ;  /* 0x0000000613047207 */ /* 0x000fe40005800000 */
[----:B------:R-:W-:-:S07]  /*5a50*/  SEL R6, R6, R19, !P3 ;  /* 0x0000001306067207 */ /* 0x000fce0005800000 */
.L_x_104:
[----:B------:R-:W-:Y:S05]  /*5a60*/  BSYNC B1 ;  /* 0x0000000000017941 */ /* 0x000fea0003800000 */
.L_x_103:
[----:B------:R-:W-:-:S13]  /*5a70*/  LOP3.LUT P1, RZ, R10, 0xff, RZ, 0xc0, !PT ;  /* 0x000000ff0aff7812 */ /* 0x000fda000782c0ff */
[----:B------:R-:W-:Y:S05]  /*5a80*/  @P1 BRA `(.L_x_107) ;  /* 0xfffffff000e41947 */ /* 0x000fea000383ffff */
[----:B------:R-:W-:Y:S05]  /*5a90*/  BSYNC B0 ;  /* 0x0000000000007941 */ /* 0x000fea0003800000 */
.L_x_95:
[----:B------:R-:W-:-:S03]  /*5aa0*/  UMOV UR8, 0xffffffff ;  /* 0xffffffff00087882 */ /* 0x000fc60000000000 */
[----:B------:R-:W-:Y:S05]  /*5ab0*/  BRA.DIV UR8, `(.L_x_108) ;  /* 0x0000000608e87947 */ /* 0x000fea000b800000 */
[----:B------:R-:W-:-:S13]  /*5ac0*/  ELECT P0, URZ, PT ;  /* 0x00000000003f782f */ /* 0x000fda0003800000 */
.L_x_129:
[----:B------:R-:W-:Y:S04]  /*5ad0*/  BSSY B0, `(.L_x_109) ;  /* 0x0000058000007945 */ /* 0x000fe80003800000 */
[----:B------:R-:W-:Y:S05]  /*5ae0*/  @!P0 BRA `(.L_x_110) ;  /* 0x0000000400588947 */ /* 0x000fea0003800000 */
[----:B------:R-:W-:-:S04]  /*5af0*/  LOP3.LUT R7, R7, 0x2, RZ, 0xfc, !PT ;  /* 0x0000000207077812 */ /* 0x000fc800078efcff */
[----:B------:R-:W-:-:S13]  /*5b00*/  ISETP.NE.AND P0, PT, R7, 0x3, PT ;  /* 0x000000030700780c */ /* 0x000fda0003f05270 */
[----:B------:R-:W-:Y:S05]  /*5b10*/  @!P0 BRA `(.L_x_111) ;  /* 0x0000000000048947 */ /* 0x000fea0003800000 */
[----:B------:R-:W-:Y:S01]  /*5b20*/  BPT.TRAP 0x1 ;  /* 0x000000040000795c */ /* 0x000fe20000300000 */
.L_x_111:
[----:B------:R-:W0:Y:S01]  /*5b30*/  S2R R3, SR_CgaCtaId ;  /* 0x0000000000037919 */ /* 0x000e220000008800 */
[----:B------:R-:W-:Y:S02]  /*5b40*/  MOV R0, 0x400 ;  /* 0x0000040000007802 */ /* 0x000fe40000000f00 */
[----:B------:R-:W-:Y:S02]  /*5b50*/  SHF.L.U32 R2, R12, 0x1f, RZ ;  /* 0x0000001f0c027819 */ /* 0x000fe400000006ff */
[----:B0-----:R-:W-:-:S05]  /*5b60*/  LEA R0, R3, R0, 0x18 ;  /* 0x0000000003007211 */ /* 0x001fca00078ec0ff */
[----:B------:R-:W-:-:S04]  /*5b70*/  VIADD R0, R0, 0x48 ;  /* 0x0000004800007836 */ /* 0x000fc80000000000 */
[C---:B------:R-:W-:Y:S02]  /*5b80*/  IMAD R5, R13.reuse, 0x8, R0 ;  /* 0x000000080d057824 */ /* 0x040fe400078e0200 */
[----:B------:R-:W-:Y:S02]  /*5b90*/  VIADD R13, R13, 0x1 ;  /* 0x000000010d0d7836 */ /* 0x000fe40000000000 */
[----:B------:R-:W0:Y:S03]  /*5ba0*/  SYNCS.PHASECHK.TRANS64.TRYWAIT P0, [R5+URZ], R2 ;  /* 0x00000002050075a7 */ /* 0x000e26000800017f */
[----:B------:R-:W-:-:S04]  /*5bb0*/  ISETP.NE.AND P1, PT, R13, 0x9, PT ;  /* 0x000000090d00780c */ /* 0x000fc80003f25270 */
[----:B------:R-:W-:Y:S02]  /*5bc0*/  SEL R3, RZ, 0x1, P1 ;  /* 0x00000001ff037807 */ /* 0x000fe40000800000 */
[----:B------:R-:W-:Y:S02]  /*5bd0*/  SEL R13, R13, RZ, P1 ;  /* 0x000000ff0d0d7207 */ /* 0x000fe40000800000 */
[----:B------:R-:W-:-:S03]  /*5be0*/  LOP3.LUT R12, R12, R3, RZ, 0x3c, !PT ;  /* 0x000000030c0c7212 */ /* 0x000fc600078e3cff */
[----:B------:R-:W-:Y:S01]  /*5bf0*/  IMAD R7, R13, 0x8, R0 ;  /* 0x000000080d077824 */ /* 0x000fe200078e0200 */
[----:B------:R-:W-:Y:S01]  /*5c00*/  SHF.L.U32 R4, R12, 0x1f, RZ ;  /* 0x0000001f0c047819 */ /* 0x000fe200000006ff */
[----:B0-----:R-:W-:Y:S06]  /*5c10*/  @!P0 BRA `(.L_x_112) ;  /* 0x0000000400b48947 */ /* 0x001fec0003800000 */
.L_x_130:
[----:B------:R-:W1:Y:S01]  /*5c20*/  SYNCS.PHASECHK.TRANS64.TRYWAIT P0, [R7+URZ], R4 ;  /* 0x00000004070075a7 */ /* 0x000e62000800017f */
[----:B0-----:R-:W-:-:S05]  /*5c30*/  VIADD R2, R13, 0x1 ;  /* 0x000000010d027836 */ /* 0x001fca0000000000 */
[----:B------:R-:W-:-:S04]  /*5c40*/  ISETP.NE.AND P1, PT, R2, 0x9, PT ;  /* 0x000000090200780c */ /* 0x000fc80003f25270 */
[----:B------:R-:W-:Y:S02]  /*5c50*/  SEL R3, RZ, 0x1, P1 ;  /* 0x00000001ff037807 */ /* 0x000fe40000800000 */
[----:B------:R-:W-:Y:S02]  /*5c60*/  SEL R9, R2, RZ, P1 ;  /* 0x000000ff02097207 */ /* 0x000fe40000800000 */
[----:B------:R-:W-:-:S03]  /*5c70*/  LOP3.LUT R12, R12, R3, RZ, 0x3c, !PT ;  /* 0x000000030c0c7212 */ /* 0x000fc600078e3cff */
[----:B------:R-:W-:Y:S01]  /*5c80*/  IMAD R6, R9, 0x8, R0 ;  /* 0x0000000809067824 */ /* 0x000fe200078e0200 */
[----:B------:R-:W-:Y:S01]  /*5c90*/  SHF.L.U32 R5, R12, 0x1f, RZ ;  /* 0x0000001f0c057819 */ /* 0x000fe200000006ff */
[----:B-1----:R-:W-:Y:S06]  /*5ca0*/  @!P0 BRA `(.L_x_113) ;  /* 0x0000000400a48947 */ /* 0x002fec0003800000 */
.L_x_131:
[----:B------:R-:W1:Y:S01]  /*5cb0*/  SYNCS.PHASECHK.TRANS64.TRYWAIT P0, [R6+URZ], R5 ;  /* 0x00000005060075a7 */ /* 0x000e62000800017f */
[----:B------:R-:W-:-:S05]  /*5cc0*/  VIADD R2, R9, 0x1 ;  /* 0x0000000109027836 */ /* 0x000fca0000000000 */
[----:B------:R-:W-:-:S04]  /*5cd0*/  ISETP.NE.AND P1, PT, R2, 0x9, PT ;  /* 0x000000090200780c */ /* 0x000fc80003f25270 */
[----:B------:R-:W-:Y:S02]  /*5ce0*/  SEL R3, RZ, 0x1, P1 ;  /* 0x00000001ff037807 */ /* 0x000fe40000800000 */
[----:B0-----:R-:W-:Y:S02]  /*5cf0*/  SEL R7, R2, RZ, P1 ;  /* 0x000000ff02077207 */ /* 0x001fe40000800000 */
[----:B------:R-:W-:-:S03]  /*5d00*/  LOP3.LUT R12, R12, R3, RZ, 0x3c, !PT ;  /* 0x000000030c0c7212 */ /* 0x000fc600078e3cff */
[----:B------:R-:W-:Y:S01]  /*5d10*/  IMAD R9, R7, 0x8, R0 ;  /* 0x0000000807097824 */ /* 0x000fe200078e0200 */
[----:B------:R-:W-:Y:S01]  /*5d20*/  SHF.L.U32 R4, R12, 0x1f, RZ ;  /* 0x0000001f0c047819 */ /* 0x000fe200000006ff */
[----:B-1----:R-:W-:Y:S06]  /*5d30*/  @!P0 BRA `(.L_x_114) ;  /* 0x0000000400948947 */ /* 0x002fec0003800000 */
.L_x_132:
[----:B------:R-:W1:Y:S01]  /*5d40*/  SYNCS.PHASECHK.TRANS64.TRYWAIT P0, [R9+URZ], R4 ;  /* 0x00000004090075a7 */ /* 0x000e62000800017f */
[----:B------:R-:W-:-:S05]  /*5d50*/  VIADD R2, R7, 0x1 ;  /* 0x0000000107027836 */ /* 0x000fca0000000000 */
[----:B------:R-:W-:-:S04]  /*5d60*/  ISETP.NE.AND P1, PT, R2, 0x9, PT ;  /* 0x000000090200780c */ /* 0x000fc80003f25270 */
[----:B------:R-:W-:Y:S02]  /*5d70*/  SEL R3, RZ, 0x1, P1 ;  /* 0x00000001ff037807 */ /* 0x000fe40000800000 */
[----:B------:R-:W-:Y:S02]  /*5d80*/  SEL R7, R2, RZ, P1 ;  /* 0x000000ff02077207 */ /* 0x000fe40000800000 */
[----:B------:R-:W-:-:S03]  /*5d90*/  LOP3.LUT R12, R12, R3, RZ, 0x3c, !PT ;  /* 0x000000030c0c7212 */ /* 0x000fc600078e3cff */
[----:B0-----:R-:W-:Y:S01]  /*5da0*/  IMAD R6, R7, 0x8, R0 ;  /* 0x0000000807067824 */ /* 0x001fe200078e0200 */
[----:B------:R-:W-:Y:S01]  /*5db0*/  SHF.L.U32 R5, R12, 0x1f, RZ ;  /* 0x0000001f0c057819 */ /* 0x000fe200000006ff */
[----:B-1----:R-:W-:Y:S06]  /*5dc0*/  @!P0 BRA `(.L_x_115) ;  /* 0x0000000400848947 */ /* 0x002fec0003800000 */
.L_x_133:
        /* <DEDUP_REMOVED lines=9> */
.L_x_134:
[----:B------:R-:W1:Y:S01]  /*5e60*/  SYNCS.PHASECHK.TRANS64.TRYWAIT P0, [R9+URZ], R4 ;  /* 0x00000004090075a7 */ /* 0x000e62000800017f */
[----:B------:R-:W-:-:S05]  /*5e70*/  VIADD R2, R7, 0x1 ;  /* 0x0000000107027836 */ /* 0x000fca0000000000 */
[----:B------:R-:W-:-:S04]  /*5e80*/  ISETP.NE.AND P1, PT, R2, 0x9, PT ;  /* 0x000000090200780c */ /* 0x000fc80003f25270 */
[----:B------:R-:W-:Y:S02]  /*5e90*/  SEL R3, RZ, 0x1, P1 ;  /* 0x00000001ff037807 */ /* 0x000fe40000800000 */
[----:B------:R-:W-:Y:S02]  /*5ea0*/  SEL R7, R2, RZ, P1 ;  /* 0x000000ff02077207 */ /* 0x000fe40000800000 */
[----:B------:R-:W-:-:S03]  /*5eb0*/  LOP3.LUT R12, R12, R3, RZ, 0x3c, !PT ;  /* 0x000000030c0c7212 */ /* 0x000fc600078e3cff */
[----:B------:R-:W-:Y:S01]  /*5ec0*/  IMAD R8, R7, 0x8, R0 ;  /* 0x0000000807087824 */ /* 0x000fe200078e0200 */
[----:B0-----:R-:W-:Y:S01]  /*5ed0*/  SHF.L.U32 R5, R12, 0x1f, RZ ;  /* 0x0000001f0c057819 */ /* 0x001fe200000006ff */
[----:B-1----:R-:W-:Y:S06]  /*5ee0*/  @!P0 BRA `(.L_x_117) ;  /* 0x0000000400648947 */ /* 0x002fec0003800000 */
.L_x_135:
[----:B------:R-:W1:Y:S01]  /*5ef0*/  SYNCS.PHASECHK.TRANS64.TRYWAIT P0, [R8+URZ], R5 ;  /* 0x00000005080075a7 */ /* 0x000e62000800017f */
[----:B------:R-:W-:-:S05]  /*5f00*/  VIADD R2, R7, 0x1 ;  /* 0x0000000107027836 */ /* 0x000fca0000000000 */
[----:B------:R-:W-:-:S04]  /*5f10*/  ISETP.NE.AND P1, PT, R2, 0x9, PT ;  /* 0x000000090200780c */ /* 0x000fc80003f25270 */
[----:B------:R-:W-:Y:S02]  /*5f20*/  SEL R3, RZ, 0x1, P1 ;  /* 0x00000001ff037807 */ /* 0x000fe40000800000 */
[----:B------:R-:W-:Y:S02]  /*5f30*/  SEL R7, R2, RZ, P1 ;  /* 0x000000ff02077207 */ /* 0x000fe40000800000 */
[----:B0-----:R-:W-:-:S03]  /*5f40*/  LOP3.LUT R9, R12, R3, RZ, 0x3c, !PT ;  /* 0x000000030c097212 */ /* 0x001fc600078e3cff */
[----:B------:R-:W-:Y:S01]  /*5f50*/  IMAD R11, R7, 0x8, R0 ;  /* 0x00000008070b7824 */ /* 0x000fe200078e0200 */
[----:B------:R-:W-:Y:S01]  /*5f60*/  SHF.L.U32 R6, R9, 0x1f, RZ ;  /* 0x0000001f09067819 */ /* 0x000fe200000006ff */
[----:B-1----:R-:W-:Y:S06]  /*5f70*/  @!P0 BRA `(.L_x_118) ;  /* 0x0000000400548947 */ /* 0x002fec0003800000 */
.L_x_136:
[----:B------:R-:W1:Y:S01]  /*5f80*/  SYNCS.PHASECHK.TRANS64.TRYWAIT P0, [R11+URZ], R6 ;  /* 0x000000060b0075a7 */ /* 0x000e62000800017f */
[----:B------:R-:W-:-:S05]  /*5f90*/  VIADD R2, R7, 0x1 ;  /* 0x0000000107027836 */ /* 0x000fca0000000000 */
[----:B------:R-:W-:-:S04]  /*5fa0*/  ISETP.NE.AND P1, PT, R2, 0x9, PT ;  /* 0x000000090200780c */ /* 0x000fc80003f25270 */
[----:B------:R-:W-:Y:S02]  /*5fb0*/  SEL R4, RZ, 0x1, P1 ;  /* 0x00000001ff047807 */ /* 0x000fe40000800000 */
[----:B------:R-:W-:Y:S02]  /*5fc0*/  SEL R3, R2, RZ, P1 ;  /* 0x000000ff02037207 */ /* 0x000fe40000800000 */
[----:B------:R-:W-:Y:S01]  /*5fd0*/  LOP3.LUT R4, R9, R4, RZ, 0x3c, !PT ;  /* 0x0000000409047212 */ /* 0x000fe200078e3cff */
[----:B-1----:R-:W-:Y:S06]  /*5fe0*/  @!P0 BRA `(.L_x_119) ;  /* 0x00000004004c8947 */ /* 0x002fec0003800000 */
.L_x_137:
[----:B------:R-:W-:Y:S01]  /*5ff0*/  IMAD R3, R3, 0x8, R0 ;  /* 0x0000000803037824 */ /* 0x000fe200078e0200 */
[----:B------:R-:W-:-:S07]  /*6000*/  SHF.L.U32 R0, R4, 0x1f, RZ ;  /* 0x0000001f04007819 */ /* 0x000fce00000006ff */
.L_x_120:
[----:B--2---:R2:W3:Y:S02]  /*6010*/  SYNCS.PHASECHK.TRANS64.TRYWAIT P0, [R3+URZ], R0 ;  /* 0x00000000030075a7 */ /* 0x0044e4000800017f */
[----:B---3--:R-:W-:Y:S05]  /*6020*/  @!P0 NANOSLEEP.SYNCS 0x989680 ;  /* 0x009896800000895d */ /* 0x008fea0003900000 */
[----:B------:R-:W3:Y:S02]  /*6030*/  @!P0 SYNCS.PHASECHK.TRANS64 P0, [R3+URZ], R0 ;  /* 0x00000000030085a7 */ /* 0x000ee4000800007f */
[----:B---3--:R-:W-:Y:S05]  /*6040*/  @!P0 BRA `(.L_x_120) ;  /* 0xfffffffc00f08947 */ /* 0x008fea000383ffff */
.L_x_110:
[----:B------:R-:W-:Y:S05]  /*6050*/  BSYNC B0 ;  /* 0x0000000000007941 */ /* 0x000fea0003800000 */
.L_x_109:
[----:B------:R-:W-:Y:S05]  /*6060*/  EXIT ;  /* 0x000000000000794d */ /* 0x000fea0003800000 */
.L_x_20:
[----:B0-----:R-:W-:-:S04]  /*6070*/  IMAD.U32 R22, RZ, RZ, UR12 ;  /* 0x0000000cff167e24 */ /* 0x001fc8000f8e00ff */
[----:B------:R0:W1:Y:S03]  /*6080*/  SYNCS.PHASECHK.TRANS64.TRYWAIT P0, [R22+URZ+-0x8], R21 ;  /* 0xfffff815160075a7 */ /* 0x000066000800017f */
[----:B-1----:R-:W-:Y:S05]  /*6090*/  @!P0 NANOSLEEP.SYNCS 0x989680 ;  /* 0x009896800000895d */ /* 0x002fea0003900000 */
[----:B------:R-:W1:Y:S02]  /*60a0*/  @!P0 SYNCS.PHASECHK.TRANS64 P0, [R22+URZ+-0x8], R21 ;  /* 0xfffff815160085a7 */ /* 0x000e64000800007f */
[----:B-1----:R-:W-:Y:S05]  /*60b0*/  @!P0 BRA `(.L_x_20) ;  /* 0xfffffffc00ec8947 */ /* 0x002fea000383ffff */
[----:B------:R-:W-:Y:S05]  /*60c0*/  BRA `(.L_x_121) ;  /* 0xffffffb400d87947 */ /* 0x000fea000383ffff */
.L_x_25:
[----:B-1----:R-:W-:-:S04]  /*60d0*/  IMAD.U32 R56, RZ, RZ, UR8 ;  /* 0x00000008ff387e24 */ /* 0x002fc8000f8e00ff */
[----:B------:R1:W4:Y:S03]  /*60e0*/  SYNCS.PHASECHK.TRANS64.TRYWAIT P0, [R56+URZ], R23 ;  /* 0x00000017380075a7 */ /* 0x000326000800017f */
[----:B----4-:R-:W-:Y:S05]  /*60f0*/  @!P0 NANOSLEEP.SYNCS 0x989680 ;  /* 0x009896800000895d */ /* 0x010fea0003900000 */
[----:B------:R-:W4:Y:S02]  /*6100*/  @!P0 SYNCS.PHASECHK.TRANS64 P0, [R56+URZ], R23 ;  /* 0x00000017380085a7 */ /* 0x000f24000800007f */
[----:B----4-:R-:W-:Y:S05]  /*6110*/  @!P0 BRA `(.L_x_25) ;  /* 0xfffffffc00ec8947 */ /* 0x010fea000383ffff */
[----:B------:R-:W-:Y:S05]  /*6120*/  BRA `(.L_x_24) ;  /* 0xffffffb800447947 */ /* 0x000fea000383ffff */
.L_x_29:
[----:B0-----:R-:W-:-:S04]  /*6130*/  IMAD.U32 R22, RZ, RZ, UR12 ;  /* 0x0000000cff167e24 */ /* 0x001fc8000f8e00ff */
[----:B------:R0:W1:Y:S03]  /*6140*/  SYNCS.PHASECHK.TRANS64.TRYWAIT P0, [R22+URZ+0x8], R21 ;  /* 0x00000815160075a7 */ /* 0x000066000800017f */
[----:B-1----:R-:W-:Y:S05]  /*6150*/  @!P0 NANOSLEEP.SYNCS 0x989680 ;  /* 0x009896800000895d */ /* 0x002fea0003900000 */
[----:B------:R-:W1:Y:S02]  /*6160*/  @!P0 SYNCS.PHASECHK.TRANS64 P0, [R22+URZ+0x8], R21 ;  /* 0x00000815160085a7 */ /* 0x000e64000800007f */
[----:B-1----:R-:W-:Y:S05]  /*6170*/  @!P0 BRA `(.L_x_29) ;  /* 0xfffffffc00ec8947 */ /* 0x002fea000383ffff */
[----:B------:R-:W-:Y:S05]  /*6180*/  BRA `(.L_x_122) ;  /* 0xffffffbc00387947 */ /* 0x000fea000383ffff */
.L_x_96:
[----:B------:R-:W-:Y:S01]  /*6190*/  BSSY B1, `(.L_x_123) ;  /* 0x0000006000017945 */ /* 0x000fe20003800000 */
[----:B------:R-:W-:-:S07]  /*61a0*/  IMAD.MOV.U32 R10, RZ, RZ, -0x1 ;  /* 0xffffffffff0a7424 */ /* 0x000fce00078e00ff */
[----:B------:R-:W-:Y:S05]  /*61b0*/  WARPSYNC.COLLECTIVE R10, `(.L_x_124) ;  /* 0x000000000a0c7348 */ /* 0x000fea0003c00000 */
[----:B------:R-:W-:Y:S02]  /*61c0*/  ELECT P1, UR62, PT ;  /* 0x00000000003e782f */ /* 0x000fe40003820000 */
[----:B------:R-:W-:Y:S01]  /*61d0*/  MOV R10, UR62 ;  /* 0x0000003e000a7c02 */ /* 0x000fe20008000f00 */
[----:B------:R-:W-:Y:S10]  /*61e0*/  ENDCOLLECTIVE ;  /* 0x000000000000791b */ /* 0x000ff40003800000 */
.L_x_124:
[----:B------:R-:W-:Y:S05]  /*61f0*/  BSYNC B1 ;  /* 0x0000000000017941 */ /* 0x000fea0003800000 */
.L_x_123:
[----:B------:R-:W-:Y:S05]  /*6200*/  BRA `(.L_x_125) ;  /* 0xffffffec00107947 */ /* 0x000fea000383ffff */
.L_x_99:
[----:B-1----:R1:W2:Y:S02]  /*6210*/  SYNCS.PHASECHK.TRANS64.TRYWAIT P1, [R20+URZ+0x48], R11 ;  /* 0x0000480b140075a7 */ /* 0x0022a4000802017f */
[----:B--2---:R-:W-:Y:S05]  /*6220*/  @!P1 NANOSLEEP.SYNCS 0x989680 ;  /* 0x009896800000995d */ /* 0x004fea0003900000 */
[----:B------:R-:W2:Y:S02]  /*6230*/  @!P1 SYNCS.PHASECHK.TRANS64 P1, [R20+URZ+0x48], R11 ;  /* 0x0000480b140095a7 */ /* 0x000ea4000802007f */
[----:B--2---:R-:W-:Y:S05]  /*6240*/  @!P1 BRA `(.L_x_99) ;  /* 0xfffffffc00f09947 */ /* 0x004fea000383ffff */
[----:B------:R-:W-:Y:S05]  /*6250*/  BRA `(.L_x_126) ;  /* 0xffffffec004c7947 */ /* 0x000fea000383ffff */
.L_x_108:
[----:B------:R-:W-:Y:S01]  /*6260*/  BSSY B0, `(.L_x_127) ;  /* 0x0000006000007945 */ /* 0x000fe20003800000 */
[----:B------:R-:W-:-:S07]  /*6270*/  IMAD.MOV.U32 R10, RZ, RZ, -0x1 ;  /* 0xffffffffff0a7424 */ /* 0x000fce00078e00ff */
[----:B------:R-:W-:Y:S05]  /*6280*/  WARPSYNC.COLLECTIVE R10, `(.L_x_128) ;  /* 0x000000000a0c7348 */ /* 0x000fea0003c00000 */
[----:B------:R-:W-:Y:S02]  /*6290*/  ELECT P1, UR62, PT ;  /* 0x00000000003e782f */ /* 0x000fe40003820000 */
[----:B------:R-:W-:Y:S01]  /*62a0*/  MOV R10, UR62 ;  /* 0x0000003e000a7c02 */ /* 0x000fe20008000f00 */
[----:B------:R-:W-:Y:S10]  /*62b0*/  ENDCOLLECTIVE ;  /* 0x000000000000791b */ /* 0x000ff40003800000 */
.L_x_128:
[----:B------:R-:W-:Y:S05]  /*62c0*/  BSYNC B0 ;  /* 0x0000000000007941 */ /* 0x000fea0003800000 */
.L_x_127:
[----:B------:R-:W-:Y:S01]  /*62d0*/  PLOP3.LUT P0, PT, P1, PT, PT, 0x80, 0x0 ;  /* 0x000000000000781c */ /* 0x000fe20000f0f070 */
[----:B------:R-:W-:-:S12]  /*62e0*/  BRA `(.L_x_129) ;  /* 0xfffffff400f87947 */ /* 0x000fd8000383ffff */
.L_x_112:
[----:B0-----:R0:W1:Y:S02]  /*62f0*/  SYNCS.PHASECHK.TRANS64.TRYWAIT P0, [R5+URZ], R2 ;  /* 0x00000002050075a7 */ /* 0x001064000800017f */
[----:B-1----:R-:W-:Y:S05]  /*6300*/  @!P0 NANOSLEEP.SYNCS 0x989680 ;  /* 0x009896800000895d */ /* 0x002fea0003900000 */
[----:B------:R-:W1:Y:S02]  /*6310*/  @!P0 SYNCS.PHASECHK.TRANS64 P0, [R5+URZ], R2 ;  /* 0x00000002050085a7 */ /* 0x000e64000800007f */
[----:B-1----:R-:W-:Y:S05]  /*6320*/  @!P0 BRA `(.L_x_112) ;  /* 0xfffffffc00f08947 */ /* 0x002fea000383ffff */
[----:B------:R-:W-:Y:S05]  /*6330*/  BRA `(.L_x_130) ;  /* 0xfffffff800387947 */ /* 0x000fea000383ffff */
.L_x_113:
[----:B0-----:R0:W1:Y:S02]  /*6340*/  SYNCS.PHASECHK.TRANS64.TRYWAIT P0, [R7+URZ], R4 ;  /* 0x00000004070075a7 */ /* 0x001064000800017f */
[----:B-1----:R-:W-:Y:S05]  /*6350*/  @!P0 NANOSLEEP.SYNCS 0x989680 ;  /* 0x009896800000895d */ /* 0x002fea0003900000 */
[----:B------:R-:W1:Y:S02]  /*6360*/  @!P0 SYNCS.PHASECHK.TRANS64 P0, [R7+URZ], R4 ;  /* 0x00000004070085a7 */ /* 0x000e64000800007f */
[----:B-1----:R-:W-:Y:S05]  /*6370*/  @!P0 BRA `(.L_x_113) ;  /* 0xfffffffc00f08947 */ /* 0x002fea000383ffff */
[----:B------:R-:W-:Y:S05]  /*6380*/  BRA `(.L_x_131) ;  /* 0xfffffff800487947 */ /* 0x000fea000383ffff */
.L_x_114:
[----:B0-----:R0:W1:Y:S02]  /*6390*/  SYNCS.PHASECHK.TRANS64.TRYWAIT P0, [R6+URZ], R5 ;  /* 0x00000005060075a7 */ /* 0x001064000800017f */
[----:B-1----:R-:W-:Y:S05]  /*63a0*/  @!P0 NANOSLEEP.SYNCS 0x989680 ;  /* 0x009896800000895d */ /* 0x002fea0003900000 */
[----:B------:R-:W1:Y:S02]  /*63b0*/  @!P0 SYNCS.PHASECHK.TRANS64 P0, [R6+URZ], R5 ;  /* 0x00000005060085a7 */ /* 0x000e64000800007f */
[----:B-1----:R-:W-:Y:S05]  /*63c0*/  @!P0 BRA `(.L_x_114) ;  /* 0xfffffffc00f08947 */ /* 0x002fea000383ffff */
[----:B------:R-:W-:Y:S05]  /*63d0*/  BRA `(.L_x_132) ;  /* 0xfffffff800587947 */ /* 0x000fea000383ffff */
.L_x_115:
[----:B0-----:R0:W1:Y:S02]  /*63e0*/  SYNCS.PHASECHK.TRANS64.TRYWAIT P0, [R9+URZ], R4 ;  /* 0x00000004090075a7 */ /* 0x001064000800017f */
[----:B-1----:R-:W-:Y:S05]  /*63f0*/  @!P0 NANOSLEEP.SYNCS 0x989680 ;  /* 0x009896800000895d */ /* 0x002fea0003900000 */
[----:B------:R-:W1:Y:S02]  /*6400*/  @!P0 SYNCS.PHASECHK.TRANS64 P0, [R9+URZ], R4 ;  /* 0x00000004090085a7 */ /* 0x000e64000800007f */
[----:B-1----:R-:W-:Y:S05]  /*6410*/  @!P0 BRA `(.L_x_115) ;  /* 0xfffffffc00f08947 */ /* 0x002fea000383ffff */
[----:B------:R-:W-:Y:S05]  /*6420*/  BRA `(.L_x_133) ;  /* 0xfffffff800687947 */ /* 0x000fea000383ffff */
.L_x_116:
[----:B0-----:R0:W1:Y:S02]  /*6430*/  SYNCS.PHASECHK.TRANS64.TRYWAIT P0, [R6+URZ], R5 ;  /* 0x00000005060075a7 */ /* 0x001064000800017f */
[----:B-1----:R-:W-:Y:S05]  /*6440*/  @!P0 NANOSLEEP.SYNCS 0x989680 ;  /* 0x009896800000895d */ /* 0x002fea0003900000 */
[----:B------:R-:W1:Y:S02]  /*6450*/  @!P0 SYNCS.PHASECHK.TRANS64 P0, [R6+URZ], R5 ;  /* 0x00000005060085a7 */ /* 0x000e64000800007f */
[----:B-1----:R-:W-:Y:S05]  /*6460*/  @!P0 BRA `(.L_x_116) ;  /* 0xfffffffc00f08947 */ /* 0x002fea000383ffff */
[----:B------:R-:W-:Y:S05]  /*6470*/  BRA `(.L_x_134) ;  /* 0xfffffff800787947 */ /* 0x000fea000383ffff */
.L_x_117:
[----:B0-----:R0:W1:Y:S02]  /*6480*/  SYNCS.PHASECHK.TRANS64.TRYWAIT P0, [R9+URZ], R4 ;  /* 0x00000004090075a7 */ /* 0x001064000800017f */
[----:B-1----:R-:W-:Y:S05]  /*6490*/  @!P0 NANOSLEEP.SYNCS 0x989680 ;  /* 0x009896800000895d */ /* 0x002fea0003900000 */
[----:B------:R-:W1:Y:S02]  /*64a0*/  @!P0 SYNCS.PHASECHK.TRANS64 P0, [R9+URZ], R4 ;  /* 0x00000004090085a7 */ /* 0x000e64000800007f */
[----:B-1----:R-:W-:Y:S05]  /*64b0*/  @!P0 BRA `(.L_x_117) ;  /* 0xfffffffc00f08947 */ /* 0x002fea000383ffff */
[----:B------:R-:W-:Y:S05]  /*64c0*/  BRA `(.L_x_135) ;  /* 0xfffffff800887947 */ /* 0x000fea000383ffff */
.L_x_118:
[----:B0-----:R0:W1:Y:S02]  /*64d0*/  SYNCS.PHASECHK.TRANS64.TRYWAIT P0, [R8+URZ], R5 ;  /* 0x00000005080075a7 */ /* 0x001064000800017f */
[----:B-1----:R-:W-:Y:S05]  /*64e0*/  @!P0 NANOSLEEP.SYNCS 0x989680 ;  /* 0x009896800000895d */ /* 0x002fea0003900000 */
[----:B------:R-:W1:Y:S02]  /*64f0*/  @!P0 SYNCS.PHASECHK.TRANS64 P0, [R8+URZ], R5 ;  /* 0x00000005080085a7 */ /* 0x000e64000800007f */
[----:B-1----:R-:W-:Y:S05]  /*6500*/  @!P0 BRA `(.L_x_118) ;  /* 0xfffffffc00f08947 */ /* 0x002fea000383ffff */
[----:B------:R-:W-:Y:S05]  /*6510*/  BRA `(.L_x_136) ;  /* 0xfffffff800987947 */ /* 0x000fea000383ffff */
.L_x_119:
[----:B-1----:R1:W2:Y:S02]  /*6520*/  SYNCS.PHASECHK.TRANS64.TRYWAIT P0, [R11+URZ], R6 ;  /* 0x000000060b0075a7 */ /* 0x0022a4000800017f */
[----:B--2---:R-:W-:Y:S05]  /*6530*/  @!P0 NANOSLEEP.SYNCS 0x989680 ;  /* 0x009896800000895d */ /* 0x004fea0003900000 */
[----:B------:R-:W2:Y:S02]  /*6540*/  @!P0 SYNCS.PHASECHK.TRANS64 P0, [R11+URZ], R6 ;  /* 0x000000060b0085a7 */ /* 0x000ea4000800007f */
[----:B--2---:R-:W-:Y:S05]  /*6550*/  @!P0 BRA `(.L_x_119) ;  /* 0xfffffffc00f08947 */ /* 0x004fea000383ffff */
[----:B------:R-:W-:Y:S05]  /*6560*/  BRA `(.L_x_137) ;  /* 0xfffffff800a07947 */ /* 0x000fea000383ffff */
.L_x_138:
[----:B------:R-:W-:-:S00]  /*6570*/  BRA `(.L_x_138) ;  /* 0xfffffffc00fc7947 */ /* 0x000fc0000383ffff */
[----:B------:R-:W-:-:S00]  /*6580*/  NOP ;  /* 0x0000000000007918 */ /* 0x000fc00000000000 */
[----:B------:R-:W-:-:S00]  /*6590*/  NOP ;  /* 0x0000000000007918 */ /* 0x000fc00000000000 */
[----:B------:R-:W-:-:S00]  /*65a0*/  NOP ;  /* 0x0000000000007918 */ /* 0x000fc00000000000 */
[----:B------:R-:W-:-:S00]  /*65b0*/  NOP ;  /* 0x0000000000007918 */ /* 0x000fc00000000000 */
[----:B------:R-:W-:-:S00]  /*65c0*/  NOP ;  /* 0x0000000000007918 */ /* 0x000fc00000000000 */
[----:B------:R-:W-:-:S00]  /*65d0*/  NOP ;  /* 0x0000000000007918 */ /* 0x000fc00000000000 */
[----:B------:R-:W-:-:S00]  /*65e0*/  NOP ;  /* 0x0000000000007918 */ /* 0x000fc00000000000 */
[----:B------:R-:W-:-:S00]  /*65f0*/  NOP ;  /* 0x0000000000007918 */ /* 0x000fc00000000000 */
.L_x_139:


//--------------------- .nv.shared._ZN7cutlass13device_kernelINS_4gemm6kernel13GemmUniversalIN4cute5tupleIJiiiiEEENS1_10collective13CollectiveMmaINS1_40MainloopSm90TmaGmmaWarpSpecializedSparseILi9ENS5_IJNS4_1CILi2EEENSA_ILi1EEESC_EEENS1_32KernelTmaWarpSpecializedPingpongEEENS5_IJNSA_ILi64EEESG_NSA_ILi128EEEEEENS_10bfloat16_tENS5_IJNS4_6LayoutINS5_IJiNS5_IJSB_iEEEiEEENS5_IJlNS5_IJSC_SB_EEElEEEEENSK_INS5_IJNS5_IJNS5_IJNSA_ILi8EEESB_NSA_ILi4EEEEEEiEEENS5_IJNS5_IJNSA_ILi16EEESB_SR_EEEiEEEiEEENS5_IJNS5_IJNS5_IJSH_SU_NSA_ILi2048EEEEEENSA_ILi8192EEEEEENS5_IJNS5_IJSC_NSA_ILi1024EEENSA_ILi32EEEEEElEEElEEEEEEEESJ_NS5_IJlSC_lEEENS4_8TiledMMAINS4_8MMA_AtomIJNS4_4SM904GMMA6SPARSE28GMMA_64x64x32_F32BF16BF16_SSILNS1D_5MajorE0ELS1G_0ELNS1D_7ScaleInE1ELS1H_1ELNS1D_9SparseSelE0EEEEEENSK_INS5_IJSC_SC_SC_EEENS5_IJNSA_ILi0EEES1M_S1M_EEEEENS5_IJNS4_10UnderscoreES1P_S1P_EEEEENS4_13SM90_TMA_LOADENS4_14ComposedLayoutINS4_7SwizzleILi3ELi4ELi3EEENS4_25smem_sparse_ptr_flag_bitsILi2ELi16EEENSK_INS5_IJNS5_IJSC_SQ_EEENS5_IJSB_SG_EEEEEENS5_IJNS5_IJS1M_SH_EEESN_EEEEEEEvNS4_8identityENS4_23SM90_TMA_LOAD_MULTICASTENS1T_IS1V_NS4_18smem_ptr_flag_bitsILi16EEENSK_INS5_IJSQ_SG_EEENS5_IJSG_SC_EEEEEEEvS25_EENS_8epilogue10collective6detail29Sm90TmaWarpSpecializedAdapterINS2F_15DefaultEpilogueIfNS5_IJSC_llEEES2J_NS2E_6thread17LinearCombinationIfLi1EffLNS2K_9ScaleType4KindE0ELNS_15FloatRoundStyleE2EfEENS1_15EpilogueDefaultEEEEEvvEEEEvNT_6ParamsE --------------------------
	.section	.nv.shared._ZN7cutlass13device_kernelINS_4gemm6kernel13GemmUniversalIN4cute5tupleIJiiiiEEENS1_10collective13CollectiveMmaINS1_40MainloopSm90TmaGmmaWarpSpecializedSparseILi9ENS5_IJNS4_1CILi2EEENSA_ILi1EEESC_EEENS1_32KernelTmaWarpSpecializedPingpongEEENS5_IJNSA_ILi64EEESG_NSA_ILi128EEEEEENS_10bfloat16_tENS5_IJNS4_6LayoutINS5_IJiNS5_IJSB_iEEEiEEENS5_IJlNS5_IJSC_SB_EEElEEEEENSK_INS5_IJNS5_IJNS5_IJNSA_ILi8EEESB_NSA_ILi4EEEEEEiEEENS5_IJNS5_IJNSA_ILi16EEESB_SR_EEEiEEEiEEENS5_IJNS5_IJNS5_IJSH_SU_NSA_ILi2048EEEEEENSA_ILi8192EEEEEENS5_IJNS5_IJSC_NSA_ILi1024EEENSA_ILi32EEEEEElEEElEEEEEEEESJ_NS5_IJlSC_lEEENS4_8TiledMMAINS4_8MMA_AtomIJNS4_4SM904GMMA6SPARSE28GMMA_64x64x32_F32BF16BF16_SSILNS1D_5MajorE0ELS1G_0ELNS1D_7ScaleInE1ELS1H_1ELNS1D_9SparseSelE0EEEEEENSK_INS5_IJSC_SC_SC_EEENS5_IJNSA_ILi0EEES1M_S1M_EEEEENS5_IJNS4_10UnderscoreES1P_S1P_EEEEENS4_13SM90_TMA_LOADENS4_14ComposedLayoutINS4_7SwizzleILi3ELi4ELi3EEENS4_25smem_sparse_ptr_flag_bitsILi2ELi16EEENSK_INS5_IJNS5_IJSC_SQ_EEENS5_IJSB_SG_EEEEEENS5_IJNS5_IJS1M_SH_EEESN_EEEEEEEvNS4_8identityENS4_23SM90_TMA_LOAD_MULTICASTENS1T_IS1V_NS4_18smem_ptr_flag_bitsILi16EEENSK_INS5_IJSQ_SG_EEENS5_IJSG_SC_EEEEEEEvS25_EENS_8epilogue10collective6detail29Sm90TmaWarpSpecializedAdapterINS2F_15DefaultEpilogueIfNS5_IJSC_llEEES2J_NS2E_6thread17LinearCombinationIfLi1EffLNS2K_9ScaleType4KindE0ELNS_15FloatRoundStyleE2EfEENS1_15EpilogueDefaultEEEEEvvEEEEvNT_6ParamsE,"aw",@nobits
	.sectionflags	@""
	.align	16
	.zero		1024


//--------------------- .nv.shared.reserved.0     --------------------------
	.section	.nv.shared.reserved.0,"aw",@nobits
	.weak		__nv_reservedSMEM_offset_0_alias
	.size		__nv_reservedSMEM_offset_0_alias, 0, 0
	.other		__nv_reservedSMEM_offset_0_alias,@"STO_CUDA_RESERVED_SHARED STV_DEFAULT"
__nv_reservedSMEM_offset_0_alias:
	.zero		0


//--------------------- .nv.global                --------------------------
	.section	.nv.global,"aw",@nobits
.nv.global:
	.type		_ZN39_INTERNAL_fc01a989_4_k_cu_9d7c5fa9_29814cute1_E,@object
	.size		_ZN39_INTERNAL_fc01a989_4_k_cu_9d7c5fa9_29814cute1_E,(_ZN39_INTERNAL_fc01a989_4_k_cu_9d7c5fa9_29814cuda3std3__45__cpo6cbeginE - _ZN39_INTERNAL_fc01a989_4_k_cu_9d7c5fa9_29814cute1_E)
_ZN39_INTERNAL_fc01a989_4_k_cu_9d7c5fa9_29814cute1_E:
	.zero		1
	.type		_ZN39_INTERNAL_fc01a989_4_k_cu_9d7c5fa9_29814cuda3std3__45__cpo6cbeginE,@object
	.size		_ZN39_INTERNAL_fc01a989_4_k_cu_9d7c5fa9_29814cuda3std3__45__cpo6cbeginE,(_ZN39_INTERNAL_fc01a989_4_k_cu_9d7c5fa9_29814cuda3std3__48in_placeE - _ZN39_INTERNAL_fc01a989_4_k_cu_9d7c5fa9_29814cuda3std3__45__cpo6cbeginE)
_ZN39_INTERNAL_fc01a989_4_k_cu_9d7c5fa9_29814cuda3std3__45__cpo6cbeginE:
	.zero		1
	.type		_ZN39_INTERNAL_fc01a989_4_k_cu_9d7c5fa9_29814cuda3std3__48in_placeE,@object
	.size		_ZN39_INTERNAL_fc01a989_4_k_cu_9d7c5fa9_29814cuda3std3__48in_placeE,(_ZN39_INTERNAL_fc01a989_4_k_cu_9d7c5fa9_29814cuda3std6ranges3__45__cpo9iter_moveE - _ZN39_INTERNAL_fc01a989_4_k_cu_9d7c5fa9_29814cuda3std3__48in_placeE)
_ZN39_INTERNAL_fc01a989_4_k_cu_9d7c5fa9_29814cuda3std3__48in_placeE:
	.zero		1
	.type		_ZN39_INTERNAL_fc01a989_4_k_cu_9d7c5fa9_29814cuda3std6ranges3__45__cpo9iter_moveE,@object
	.size		_ZN39_INTERNAL_fc01a989_4_k_cu_9d7c5fa9_29814cuda3std6ranges3__45__cpo9iter_moveE,(_ZN39_INTERNAL_fc01a989_4_k_cu_9d7c5fa9_29814cuda3std3__45__cpo5beginE - _ZN39_INTERNAL_fc01a989_4_k_cu_9d7c5fa9_29814cuda3std6ranges3__45__cpo9iter_moveE)
_ZN39_INTERNAL_fc01a989_4_k_cu_9d7c5fa9_29814cuda3std6ranges3__45__cpo9iter_moveE:
	.zero		1
	.type		_ZN39_INTERNAL_fc01a989_4_k_cu_9d7c5fa9_29814cuda3std3__45__cpo5beginE,@object
	.size		_ZN39_INTERNAL_fc01a989_4_k_cu_9d7c5fa9_29814cuda3std3__45__cpo5beginE,(_ZN39_INTERNAL_fc01a989_4_k_cu_9d7c5fa9_29814cuda3std3__441_GLOBAL__N__fc01a989_4_k_cu_9d7c5fa9_29816ignoreE - _ZN39_INTERNAL_fc01a989_4_k_cu_9d7c5fa9_29814cuda3std3__45__cpo5beginE)
_ZN39_INTERNAL_fc01a989_4_k_cu_9d7c5fa9_29814cuda3std3__45__cpo5beginE:
	.zero		1
	.type		_ZN39_INTERNAL_fc01a989_4_k_cu_9d7c5fa9_29814cuda3std3__441_GLOBAL__N__fc01a989_4_k_cu_9d7c5fa9_29816ignoreE,@object
	.size		_ZN39_INTERNAL_fc01a989_4_k_cu_9d7c5fa9_29814cuda3std3__441_GLOBAL__N__fc01a989_4_k_cu_9d7c5fa9_29816ignoreE,(_ZN39_INTERNAL_fc01a989_4_k_cu_9d7c5fa9_29814cute7productE - _ZN39_INTERNAL_fc01a989_4_k_cu_9d7c5fa9_29814cuda3std3__441_GLOBAL__N__fc01a989_4_k_cu_9d7c5fa9_29816ignoreE)
_ZN39_INTERNAL_fc01a989_4_k_cu_9d7c5fa9_29814cuda3std3__441_GLOBAL__N__fc01a989_4_k_cu_9d7c5fa9_29816ignoreE:
	.zero		1
	.type		_ZN39_INTERNAL_fc01a989_4_k_cu_9d7c5fa9_29814cute7productE,@object
	.size		_ZN39_INTERNAL_fc01a989_4_k_cu_9d7c5fa9_29814cute7productE,(_ZN39_INTERNAL_fc01a989_4_k_cu_9d7c5fa9_29814cuda3std3__45__cpo3endE - _ZN39_INTERNAL_fc01a989_4_k_cu_9d7c5fa9_29814cute7productE)
_ZN39_INTERNAL_fc01a989_4_k_cu_9d7c5fa9_29814cute7productE:
	.zero		1
	.type		_ZN39_INTERNAL_fc01a989_4_k_cu_9d7c5fa9_29814cuda3std3__45__cpo3endE,@object
	.size		_ZN39_INTERNAL_fc01a989_4_k_cu_9d7c5fa9_29814cuda3std3__45__cpo3endE,(_ZN39_INTERNAL_fc01a989_4_k_cu_9d7c5fa9_29814cuda3std3__419piecewise_constructE - _ZN39_INTERNAL_fc01a989_4_k_cu_9d7c5fa9_29814cuda3std3__45__cpo3endE)
_ZN39_INTERNAL_fc01a989_4_k_cu_9d7c5fa9_29814cuda3std3__45__cpo3endE:
	.zero		1
	.type		_ZN39_INTERNAL_fc01a989_4_k_cu_9d7c5fa9_29814cuda3std3__419piecewise_constructE,@object
	.size		_ZN39_INTERNAL_fc01a989_4_k_cu_9d7c5fa9_29814cuda3std3__419piecewise_constructE,(_ZN39_INTERNAL_fc01a989_4_k_cu_9d7c5fa9_29814cuda3std3__45__cpo4cendE - _ZN39_INTERNAL_fc01a989_4_k_cu_9d7c5fa9_29814cuda3std3__419piecewise_constructE)
_ZN39_INTERNAL_fc01a989_4_k_cu_9d7c5fa9_29814cuda3std3__419piecewise_constructE:
	.zero		1
	.type		_ZN39_INTERNAL_fc01a989_4_k_cu_9d7c5fa9_29814cuda3std3__45__cpo4cendE,@object
	.size		_ZN39_INTERNAL_fc01a989_4_k_cu_9d7c5fa9_29814cuda3std3__45__cpo4cendE,(_ZN39_INTERNAL_fc01a989_4_k_cu_9d7c5fa9_29814cuda3std6ranges3__45__cpo4swapE - _ZN39_INTERNAL_fc01a989_4_k_cu_9d7c5fa9_29814cuda3std3__45__cpo4cendE)
_ZN39_INTERNAL_fc01a989_4_k_cu_9d7c5fa9_29814cuda3std3__45__cpo4cendE:
	.zero		1
	.type		_ZN39_INTERNAL_fc01a989_4_k_cu_9d7c5fa9_29814cuda3std6ranges3__45__cpo4swapE,@object
	.size		_ZN39_INTERNAL_fc01a989_4_k_cu_9d7c5fa9_29814cuda3std6ranges3__45__cpo4swapE,(.L_7 - _ZN39_INTERNAL_fc01a989_4_k_cu_9d7c5fa9_29814cuda3std6ranges3__45__cpo4swapE)
_ZN39_INTERNAL_fc01a989_4_k_cu_9d7c5fa9_29814cuda3std6ranges3__45__cpo4swapE:
	.zero		1
.L_7:


//--------------------- .nv.constant0._ZN7cutlass13device_kernelINS_4gemm6kernel13GemmUniversalIN4cute5tupleIJiiiiEEENS1_10collective13CollectiveMmaINS1_40MainloopSm90TmaGmmaWarpSpecializedSparseILi9ENS5_IJNS4_1CILi2EEENSA_ILi1EEESC_EEENS1_32KernelTmaWarpSpecializedPingpongEEENS5_IJNSA_ILi64EEESG_NSA_ILi128EEEEEENS_10bfloat16_tENS5_IJNS4_6LayoutINS5_IJiNS5_IJSB_iEEEiEEENS5_IJlNS5_IJSC_SB_EEElEEEEENSK_INS5_IJNS5_IJNS5_IJNSA_ILi8EEESB_NSA_ILi4EEEEEEiEEENS5_IJNS5_IJNSA_ILi16EEESB_SR_EEEiEEEiEEENS5_IJNS5_IJNS5_IJSH_SU_NSA_ILi2048EEEEEENSA_ILi8192EEEEEENS5_IJNS5_IJSC_NSA_ILi1024EEENSA_ILi32EEEEEElEEElEEEEEEEESJ_NS5_IJlSC_lEEENS4_8TiledMMAINS4_8MMA_AtomIJNS4_4SM904GMMA6SPARSE28GMMA_64x64x32_F32BF16BF16_SSILNS1D_5MajorE0ELS1G_0ELNS1D_7ScaleInE1ELS1H_1ELNS1D_9SparseSelE0EEEEEENSK_INS5_IJSC_SC_SC_EEENS5_IJNSA_ILi0EEES1M_S1M_EEEEENS5_IJNS4_10UnderscoreES1P_S1P_EEEEENS4_13SM90_TMA_LOADENS4_14ComposedLayoutINS4_7SwizzleILi3ELi4ELi3EEENS4_25smem_sparse_ptr_flag_bitsILi2ELi16EEENSK_INS5_IJNS5_IJSC_SQ_EEENS5_IJSB_SG_EEEEEENS5_IJNS5_IJS1M_SH_EEESN_EEEEEEEvNS4_8identityENS4_23SM90_TMA_LOAD_MULTICASTENS1T_IS1V_NS4_18smem_ptr_flag_bitsILi16EEENSK_INS5_IJSQ_SG_EEENS5_IJSG_SC_EEEEEEEvS25_EENS_8epilogue10collective6detail29Sm90TmaWarpSpecializedAdapterINS2F_15DefaultEpilogueIfNS5_IJSC_llEEES2J_NS2E_6thread17LinearCombinationIfLi1EffLNS2K_9ScaleType4KindE0ELNS_15FloatRoundStyleE2EfEENS1_15EpilogueDefaultEEEEEvvEEEEvNT_6ParamsE --------------------------
	.section	.nv.constant0._ZN7cutlass13device_kernelINS_4gemm6kernel13GemmUniversalIN4cute5tupleIJiiiiEEENS1_10collective13CollectiveMmaINS1_40MainloopSm90TmaGmmaWarpSpecializedSparseILi9ENS5_IJNS4_1CILi2EEENSA_ILi1EEESC_EEENS1_32KernelTmaWarpSpecializedPingpongEEENS5_IJNSA_ILi64EEESG_NSA_ILi128EEEEEENS_10bfloat16_tENS5_IJNS4_6LayoutINS5_IJiNS5_IJSB_iEEEiEEENS5_IJlNS5_IJSC_SB_EEElEEEEENSK_INS5_IJNS5_IJNS5_IJNSA_ILi8EEESB_NSA_ILi4EEEEEEiEEENS5_IJNS5_IJNSA_ILi16EEESB_SR_EEEiEEEiEEENS5_IJNS5_IJNS5_IJSH_SU_NSA_ILi2048EEEEEENSA_ILi8192EEEEEENS5_IJNS5_IJSC_NSA_ILi1024EEENSA_ILi32EEEEEElEEElEEEEEEEESJ_NS5_IJlSC_lEEENS4_8TiledMMAINS4_8MMA_AtomIJNS4_4SM904GMMA6SPARSE28GMMA_64x64x32_F32BF16BF16_SSILNS1D_5MajorE0ELS1G_0ELNS1D_7ScaleInE1ELS1H_1ELNS1D_9SparseSelE0EEEEEENSK_INS5_IJSC_SC_SC_EEENS5_IJNSA_ILi0EEES1M_S1M_EEEEENS5_IJNS4_10UnderscoreES1P_S1P_EEEEENS4_13SM90_TMA_LOADENS4_14ComposedLayoutINS4_7SwizzleILi3ELi4ELi3EEENS4_25smem_sparse_ptr_flag_bitsILi2ELi16EEENSK_INS5_IJNS5_IJSC_SQ_EEENS5_IJSB_SG_EEEEEENS5_IJNS5_IJS1M_SH_EEESN_EEEEEEEvNS4_8identityENS4_23SM90_TMA_LOAD_MULTICASTENS1T_IS1V_NS4_18smem_ptr_flag_bitsILi16EEENSK_INS5_IJSQ_SG_EEENS5_IJSG_SC_EEEEEEEvS25_EENS_8epilogue10collective6detail29Sm90TmaWarpSpecializedAdapterINS2F_15DefaultEpilogueIfNS5_IJSC_llEEES2J_NS2E_6thread17LinearCombinationIfLi1EffLNS2K_9ScaleType4KindE0ELNS_15FloatRoundStyleE2EfEENS1_15EpilogueDefaultEEEEEvvEEEEvNT_6ParamsE,"a",@progbits
	.sectionflags	@""
	.align	4
.nv.constant0._ZN7cutlass13device_kernelINS_4gemm6kernel13GemmUniversalIN4cute5tupleIJiiiiEEENS1_10collective13CollectiveMmaINS1_40MainloopSm90TmaGmmaWarpSpecializedSparseILi9ENS5_IJNS4_1CILi2EEENSA_ILi1EEESC_EEENS1_32KernelTmaWarpSpecializedPingpongEEENS5_IJNSA_ILi64EEESG_NSA_ILi128EEEEEENS_10bfloat16_tENS5_IJNS4_6LayoutINS5_IJiNS5_IJSB_iEEEiEEENS5_IJlNS5_IJSC_SB_EEElEEEEENSK_INS5_IJNS5_IJNS5_IJNSA_ILi8EEESB_NSA_ILi4EEEEEEiEEENS5_IJNS5_IJNSA_ILi16EEESB_SR_EEEiEEEiEEENS5_IJNS5_IJNS5_IJSH_SU_NSA_ILi2048EEEEEENSA_ILi8192EEEEEENS5_IJNS5_IJSC_NSA_ILi1024EEENSA_ILi32EEEEEElEEElEEEEEEEESJ_NS5_IJlSC_lEEENS4_8TiledMMAINS4_8MMA_AtomIJNS4_4SM904GMMA6SPARSE28GMMA_64x64x32_F32BF16BF16_SSILNS1D_5MajorE0ELS1G_0ELNS1D_7ScaleInE1ELS1H_1ELNS1D_9SparseSelE0EEEEEENSK_INS5_IJSC_SC_SC_EEENS5_IJNSA_ILi0EEES1M_S1M_EEEEENS5_IJNS4_10UnderscoreES1P_S1P_EEEEENS4_13SM90_TMA_LOADENS4_14ComposedLayoutINS4_7SwizzleILi3ELi4ELi3EEENS4_25smem_sparse_ptr_flag_bitsILi2ELi16EEENSK_INS5_IJNS5_IJSC_SQ_EEENS5_IJSB_SG_EEEEEENS5_IJNS5_IJS1M_SH_EEESN_EEEEEEEvNS4_8identityENS4_23SM90_TMA_LOAD_MULTICASTENS1T_IS1V_NS4_18smem_ptr_flag_bitsILi16EEENSK_INS5_IJSQ_SG_EEENS5_IJSG_SC_EEEEEEEvS25_EENS_8epilogue10collective6detail29Sm90TmaWarpSpecializedAdapterINS2F_15DefaultEpilogueIfNS5_IJSC_llEEES2J_NS2E_6thread17LinearCombinationIfLi1EffLNS2K_9ScaleType4KindE0ELNS_15FloatRoundStyleE2EfEENS1_15EpilogueDefaultEEEEEvvEEEEvNT_6ParamsE:
	.zero		1920


//--------------------- SYMBOLS --------------------------

	.type		.nv.reservedSmem.offset0,@object
	.size		.nv.reservedSmem.offset0,0x4
